// auto-generated by cutlass_sweep.gemm — config: {"arch": "sm_90", "cluster_m": 2, "cluster_n": 1, "dtype": "bf16", "stages": 0, "tile_k": 128, "tile_m": 64, "tile_n": 256}
#include "cutlass/cutlass.h"
#include "cutlass/gemm/collective/collective_builder.hpp"
#include "cutlass/gemm/device/gemm_universal_adapter.h"
#include "cutlass/gemm/kernel/gemm_universal.hpp"
#include "cutlass/epilogue/collective/collective_builder.hpp"

using ElemA = cutlass::bfloat16_t;
using ElemB = cutlass::bfloat16_t;
using ElemCD = cutlass::bfloat16_t;
using Acc  = float;
using TileShape    = cute::Shape<cute::_64, cute::_256, cute::_128>;
using ClusterShape = cute::Shape<cute::_2, cute::_1, cute::_1>;

using CollectiveEpilogue = typename cutlass::epilogue::collective::CollectiveBuilder<
    cutlass::arch::Sm90, cutlass::arch::OpClassTensorOp,
    TileShape, ClusterShape,
    cutlass::epilogue::collective::EpilogueTileAuto,
    Acc, Acc,
    ElemCD, cutlass::layout::RowMajor, 128 / cutlass::sizeof_bits<ElemCD>::value,
    ElemCD, cutlass::layout::RowMajor, 128 / cutlass::sizeof_bits<ElemCD>::value,
    cutlass::epilogue::collective::EpilogueScheduleAuto
  >::CollectiveOp;

using CollectiveMainloop = typename cutlass::gemm::collective::CollectiveBuilder<
    cutlass::arch::Sm90, cutlass::arch::OpClassTensorOp,
    ElemA, cutlass::layout::RowMajor, 128 / cutlass::sizeof_bits<ElemA>::value,
    ElemB, cutlass::layout::ColumnMajor, 128 / cutlass::sizeof_bits<ElemB>::value,
    Acc,
    TileShape, ClusterShape,
    cutlass::gemm::collective::StageCountAutoCarveout<static_cast<int>(sizeof(typename CollectiveEpilogue::SharedStorage))>,
    cutlass::gemm::collective::KernelScheduleAuto
  >::CollectiveOp;

using GemmKernel = cutlass::gemm::kernel::GemmUniversal<
    cute::Shape<int,int,int,int>,
    CollectiveMainloop,
    CollectiveEpilogue
>;
using Gemm = cutlass::gemm::device::GemmUniversalAdapter<GemmKernel>;

// Force the device kernel symbol into the cubin without needing a host main.
auto* _anchor = &cutlass::device_kernel<GemmKernel>;


// ===== COMPILED SASS (sm_90a) =====

	.target	sm_90a

	.elftype	@"ET_EXEC"


//--------------------- .note.nv.tkinfo           --------------------------
	.section	.note.nv.tkinfo,"",@"SHT_NOTE"
	.sectionflags	@"SHF_NOTE_NV_TKINFO"
	.tkinfo
        /*0018*/ 	.word	0x00000002
        /*0030*/ 	.string	""
        /*0030*/ 	.string	"ptxas"
        /*0030*/ 	.string	"Cuda compilation tools, release 13.0, V13.0.88"
        /*0030*/ 	.string	"Build cuda_13.0.r13.0/compiler.36424714_0"
        /*0030*/ 	.string	"-arch sm_90a -m 64 "



//--------------------- .note.nv.cuinfo           --------------------------
	.section	.note.nv.cuinfo,"",@"SHT_NOTE"
	.sectionflags	@"SHF_NOTE_NV_CUINFO"
        /*0018*/ 	.short	0x0002
        /*001a*/ 	.short	0x005a
        /*001c*/ 	.short	0x0082
	.zero		2


//--------------------- .nv.info                  --------------------------
	.section	.nv.info,"",@"SHT_CUDA_INFO"
	.align	4


	//----- nvinfo : EIATTR_REGCOUNT
	.align		4
        /*0000*/ 	.byte	0x04, 0x2f
        /*0002*/ 	.short	(.L_15 - .L_14)
	.align		4
.L_14:
        /*0004*/ 	.word	index@(_ZN7cutlass13device_kernelINS_4gemm6kernel13GemmUniversalIN4cute5tupleIJiiiiEEENS1_10collective13CollectiveMmaINS1_34MainloopSm90TmaGmmaWarpSpecializedILi2ENS5_IJNS4_1CILi2EEENSA_ILi1EEESC_EEENS1_32KernelTmaWarpSpecializedPingpongEEENS5_IJNSA_ILi64EEENSA_ILi256EEENSA_ILi128EEEEEENS_10bfloat16_tENS5_IJlSC_lEEESK_SL_NS4_8TiledMMAINS4_8MMA_AtomIJNS4_4SM904GMMA28MMA_64x256x16_F32BF16BF16_SSILNSP_5MajorE0ELSR_0ELNSP_7ScaleInE1ELSS_1EEEEEENS4_6LayoutINS5_IJSC_SC_SC_EEENS5_IJNSA_ILi0EEESX_SX_EEEEENS5_IJNS4_10UnderscoreES10_S10_EEEEENS4_13SM90_TMA_LOADENS4_14ComposedLayoutINS4_7SwizzleILi3ELi4ELi3EEENS4_18smem_ptr_flag_bitsILi16EEENSV_INS5_IJNSA_ILi8EEESG_EEENS5_IJSG_SC_EEEEEEEvNS4_8identityENS4_23SM90_TMA_LOAD_MULTICASTES1D_vS1E_EENS_8epilogue10collective6detail29Sm90TmaWarpSpecializedAdapterINS1I_15DefaultEpilogueISK_SL_SL_NS1H_6thread17LinearCombinationISK_Li1EffLNS1M_9ScaleType4KindE0ELNS_15FloatRoundStyleE2ESK_EENS1_15EpilogueDefaultEEEEEvvEEEEvNT_6ParamsE)
        /*0008*/ 	.word	0x000000a8


	//----- nvinfo : EIATTR_FRAME_SIZE
	.align		4
.L_15:
        /*000c*/ 	.byte	0x04, 0x11
        /*000e*/ 	.short	(.L_17 - .L_16)
	.align		4
.L_16:
        /*0010*/ 	.word	index@(_ZN7cutlass13device_kernelINS_4gemm6kernel13GemmUniversalIN4cute5tupleIJiiiiEEENS1_10collective13CollectiveMmaINS1_34MainloopSm90TmaGmmaWarpSpecializedILi2ENS5_IJNS4_1CILi2EEENSA_ILi1EEESC_EEENS1_32KernelTmaWarpSpecializedPingpongEEENS5_IJNSA_ILi64EEENSA_ILi256EEENSA_ILi128EEEEEENS_10bfloat16_tENS5_IJlSC_lEEESK_SL_NS4_8TiledMMAINS4_8MMA_AtomIJNS4_4SM904GMMA28MMA_64x256x16_F32BF16BF16_SSILNSP_5MajorE0ELSR_0ELNSP_7ScaleInE1ELSS_1EEEEEENS4_6LayoutINS5_IJSC_SC_SC_EEENS5_IJNSA_ILi0EEESX_SX_EEEEENS5_IJNS4_10UnderscoreES10_S10_EEEEENS4_13SM90_TMA_LOADENS4_14ComposedLayoutINS4_7SwizzleILi3ELi4ELi3EEENS4_18smem_ptr_flag_bitsILi16EEENSV_INS5_IJNSA_ILi8EEESG_EEENS5_IJSG_SC_EEEEEEEvNS4_8identityENS4_23SM90_TMA_LOAD_MULTICASTES1D_vS1E_EENS_8epilogue10collective6detail29Sm90TmaWarpSpecializedAdapterINS1I_15DefaultEpilogueISK_SL_SL_NS1H_6thread17LinearCombinationISK_Li1EffLNS1M_9ScaleType4KindE0ELNS_15FloatRoundStyleE2ESK_EENS1_15EpilogueDefaultEEEEEvvEEEEvNT_6ParamsE)
        /*0014*/ 	.word	0x00000000


	//----- nvinfo : EIATTR_MIN_STACK_SIZE
	.align		4
.L_17:
        /*0018*/ 	.byte	0x04, 0x12
        /*001a*/ 	.short	(.L_19 - .L_18)
	.align		4
.L_18:
        /*001c*/ 	.word	index@(_ZN7cutlass13device_kernelINS_4gemm6kernel13GemmUniversalIN4cute5tupleIJiiiiEEENS1_10collective13CollectiveMmaINS1_34MainloopSm90TmaGmmaWarpSpecializedILi2ENS5_IJNS4_1CILi2EEENSA_ILi1EEESC_EEENS1_32KernelTmaWarpSpecializedPingpongEEENS5_IJNSA_ILi64EEENSA_ILi256EEENSA_ILi128EEEEEENS_10bfloat16_tENS5_IJlSC_lEEESK_SL_NS4_8TiledMMAINS4_8MMA_AtomIJNS4_4SM904GMMA28MMA_64x256x16_F32BF16BF16_SSILNSP_5MajorE0ELSR_0ELNSP_7ScaleInE1ELSS_1EEEEEENS4_6LayoutINS5_IJSC_SC_SC_EEENS5_IJNSA_ILi0EEESX_SX_EEEEENS5_IJNS4_10UnderscoreES10_S10_EEEEENS4_13SM90_TMA_LOADENS4_14ComposedLayoutINS4_7SwizzleILi3ELi4ELi3EEENS4_18smem_ptr_flag_bitsILi16EEENSV_INS5_IJNSA_ILi8EEESG_EEENS5_IJSG_SC_EEEEEEEvNS4_8identityENS4_23SM90_TMA_LOAD_MULTICASTES1D_vS1E_EENS_8epilogue10collective6detail29Sm90TmaWarpSpecializedAdapterINS1I_15DefaultEpilogueISK_SL_SL_NS1H_6thread17LinearCombinationISK_Li1EffLNS1M_9ScaleType4KindE0ELNS_15FloatRoundStyleE2ESK_EENS1_15EpilogueDefaultEEEEEvvEEEEvNT_6ParamsE)
        /*0020*/ 	.word	0x00000000
.L_19:


//--------------------- .nv.compat                --------------------------
	.section	.nv.compat,"",@"SHT_CUDA_COMPAT_INFO"
	.align	4
        /*0000*/ 	.byte	0x02, 0x09, 0x01, 0x00, 0x02, 0x02, 0x04, 0x00, 0x02, 0x05, 0x05, 0x00, 0x03, 0x07, 0x01, 0x01
        /*0010*/ 	.byte	0x02, 0x03, 0x01, 0x00, 0x02, 0x06, 0x01, 0x00, 0x04, 0x0b, 0x08, 0x00, 0x00, 0x00, 0x00, 0x00
        /*0020*/ 	.byte	0x00, 0x00, 0x00, 0x00


//--------------------- .nv.info._ZN7cutlass13device_kernelINS_4gemm6kernel13GemmUniversalIN4cute5tupleIJiiiiEEENS1_10collective13CollectiveMmaINS1_34MainloopSm90TmaGmmaWarpSpecializedILi2ENS5_IJNS4_1CILi2EEENSA_ILi1EEESC_EEENS1_32KernelTmaWarpSpecializedPingpongEEENS5_IJNSA_ILi64EEENSA_ILi256EEENSA_ILi128EEEEEENS_10bfloat16_tENS5_IJlSC_lEEESK_SL_NS4_8TiledMMAINS4_8MMA_AtomIJNS4_4SM904GMMA28MMA_64x256x16_F32BF16BF16_SSILNSP_5MajorE0ELSR_0ELNSP_7ScaleInE1ELSS_1EEEEEENS4_6LayoutINS5_IJSC_SC_SC_EEENS5_IJNSA_ILi0EEESX_SX_EEEEENS5_IJNS4_10UnderscoreES10_S10_EEEEENS4_13SM90_TMA_LOADENS4_14ComposedLayoutINS4_7SwizzleILi3ELi4ELi3EEENS4_18smem_ptr_flag_bitsILi16EEENSV_INS5_IJNSA_ILi8EEESG_EEENS5_IJSG_SC_EEEEEEEvNS4_8identityENS4_23SM90_TMA_LOAD_MULTICASTES1D_vS1E_EENS_8epilogue10collective6detail29Sm90TmaWarpSpecializedAdapterINS1I_15DefaultEpilogueISK_SL_SL_NS1H_6thread17LinearCombinationISK_Li1EffLNS1M_9ScaleType4KindE0ELNS_15FloatRoundStyleE2ESK_EENS1_15EpilogueDefaultEEEEEvvEEEEvNT_6ParamsE --------------------------
	.section	.nv.info._ZN7cutlass13device_kernelINS_4gemm6kernel13GemmUniversalIN4cute5tupleIJiiiiEEENS1_10collective13CollectiveMmaINS1_34MainloopSm90TmaGmmaWarpSpecializedILi2ENS5_IJNS4_1CILi2EEENSA_ILi1EEESC_EEENS1_32KernelTmaWarpSpecializedPingpongEEENS5_IJNSA_ILi64EEENSA_ILi256EEENSA_ILi128EEEEEENS_10bfloat16_tENS5_IJlSC_lEEESK_SL_NS4_8TiledMMAINS4_8MMA_AtomIJNS4_4SM904GMMA28MMA_64x256x16_F32BF16BF16_SSILNSP_5MajorE0ELSR_0ELNSP_7ScaleInE1ELSS_1EEEEEENS4_6LayoutINS5_IJSC_SC_SC_EEENS5_IJNSA_ILi0EEESX_SX_EEEEENS5_IJNS4_10UnderscoreES10_S10_EEEEENS4_13SM90_TMA_LOADENS4_14ComposedLayoutINS4_7SwizzleILi3ELi4ELi3EEENS4_18smem_ptr_flag_bitsILi16EEENSV_INS5_IJNSA_ILi8EEESG_EEENS5_IJSG_SC_EEEEEEEvNS4_8identityENS4_23SM90_TMA_LOAD_MULTICASTES1D_vS1E_EENS_8epilogue10collective6detail29Sm90TmaWarpSpecializedAdapterINS1I_15DefaultEpilogueISK_SL_SL_NS1H_6thread17LinearCombinationISK_Li1EffLNS1M_9ScaleType4KindE0ELNS_15FloatRoundStyleE2ESK_EENS1_15EpilogueDefaultEEEEEvvEEEEvNT_6ParamsE,"",@"SHT_CUDA_INFO"
	.sectionflags	@""
	.align	4


	//----- nvinfo : EIATTR_CUDA_API_VERSION
	.align		4
        /*0000*/ 	.byte	0x04, 0x37
        /*0002*/ 	.short	(.L_21 - .L_20)
.L_20:
        /*0004*/ 	.word	0x00000082


	//----- nvinfo : EIATTR_KPARAM_INFO
	.align		4
.L_21:
        /*0008*/ 	.byte	0x04, 0x17
        /*000a*/ 	.short	(.L_23 - .L_22)
.L_22:
        /*000c*/ 	.word	0x00000000
        /*0010*/ 	.short	0x0000
        /*0012*/ 	.short	0x0070
        /*0014*/ 	.byte	0x00, 0xf0, 0x01, 0x10


	//----- nvinfo : EIATTR_SPARSE_MMA_MASK
	.align		4
.L_23:
        /*0018*/ 	.byte	0x03, 0x50
        /*001a*/ 	.short	0x0000


	//----- nvinfo : EIATTR_MAXREG_COUNT
	.align		4
        /*001c*/ 	.byte	0x03, 0x1b
        /*001e*/ 	.short	0x00a8


	//----- nvinfo : EIATTR_NUM_BARRIERS
	.align		4
        /*0020*/ 	.byte	0x02, 0x4c
        /*0022*/ 	.byte	0x01
	.zero		1


	//----- nvinfo : EIATTR_EXTERNS
	.align		4
        /*0024*/ 	.byte	0x04, 0x0f
        /*0026*/ 	.short	(.L_25 - .L_24)


	//   ....[0]....
	.align		4
.L_24:
        /*0028*/ 	.word	index@(__assertfail)


	//----- nvinfo : EIATTR_MERCURY_ISA_VERSION
	.align		4
.L_25:
        /*002c*/ 	.byte	0x03, 0x5f
        /*002e*/ 	.short	0x0101


	//----- nvinfo : EIATTR_INT_WARP_WIDE_INSTR_OFFSETS
	.align		4
        /*0030*/ 	.byte	0x04, 0x31
        /*0032*/ 	.short	(.L_27 - .L_26)


	//   ....[0]....
.L_26:
        /*0034*/ 	.word	0x00000590


	//   ....[1]....
        /*0038*/ 	.word	0x000005d0


	//   ....[2]....
        /*003c*/ 	.word	0x00000660


	//   ....[3]....
        /*0040*/ 	.word	0x00000670


	//   ....[4]....
        /*0044*/ 	.word	0x00000690


	//   ....[5]....
        /*0048*/ 	.word	0x000006b0


	//   ....[6]....
        /*004c*/ 	.word	0x000007a0


	//   ....[7]....
        /*0050*/ 	.word	0x000007c0


	//   ....[8]....
        /*0054*/ 	.word	0x00002570


	//----- nvinfo : EIATTR_COOP_GROUP_MASK_REGIDS
	.align		4
.L_27:
        /*0058*/ 	.byte	0x04, 0x29
        /*005a*/ 	.short	(.L_29 - .L_28)


	//   ....[0]....
.L_28:
        /*005c*/ 	.word	0xffffffff


	//   ....[1]....
        /*0060*/ 	.word	0xffffffff


	//   ....[2]....
        /*0064*/ 	.word	0xffffffff


	//   ....[3]....
        /*0068*/ 	.word	0xffffffff


	//   ....[4]....
        /*006c*/ 	.word	0xffffffff


	//   ....[5]....
        /*0070*/ 	.word	0xffffffff


	//   ....[6]....
        /*0074*/ 	.word	0xffffffff


	//----- nvinfo : EIATTR_COOP_GROUP_INSTR_OFFSETS
	.align		4
.L_29:
        /*0078*/ 	.byte	0x04, 0x28
        /*007a*/ 	.short	(.L_31 - .L_30)


	//   ....[0]....
.L_30:
        /*007c*/ 	.word	0x00000060


	//   ....[1]....
        /*0080*/ 	.word	0x00000080


	//   ....[2]....
        /*0084*/ 	.word	0x00000180


	//   ....[3]....
        /*0088*/ 	.word	0x00000370


	//   ....[4]....
        /*008c*/ 	.word	0x000003c0


	//   ....[5]....
        /*0090*/ 	.word	0x00000560


	//   ....[6]....
        /*0094*/ 	.word	0x00000940


	//----- nvinfo : EIATTR_REG_RECONFIG
	.align		4
.L_31:
        /*0098*/ 	.byte	0x01, 0x54
	.zero		2


	//----- nvinfo : EIATTR_SYSCALL_OFFSETS
	.align		4
        /*009c*/ 	.byte	0x04, 0x46
        /*009e*/ 	.short	(.L_33 - .L_32)


	//   ....[0]....
.L_32:
        /*00a0*/ 	.word	0x00001890


	//----- nvinfo : EIATTR_MBARRIER_INSTR_OFFSETS
	.align		4
.L_33:
        /*00a4*/ 	.byte	0x04, 0x39
        /*00a6*/ 	.short	(.L_35 - .L_34)


	//   ....[0]....
.L_34:
        /*00a8*/ 	.word	0x00000300
        /*00ac*/ 	.word	0x000000ff
        /*00b0*/ 	.word	0x00000000
        /*00b4*/ 	.short	0x0100
        /*00b6*/ 	.byte	0x07
	.zero		1


	//   ....[1]....
        /*00b8*/ 	.word	0x00000310
        /*00bc*/ 	.word	0x000000ff
        /*00c0*/ 	.word	0x00000010
        /*00c4*/ 	.short	0x0100
        /*00c6*/ 	.byte	0x07
	.zero		1


	//   ....[2]....
        /*00c8*/ 	.word	0x00000320
        /*00cc*/ 	.word	0x000000ff
        /*00d0*/ 	.word	0x00000008
        /*00d4*/ 	.short	0x0100
        /*00d6*/ 	.byte	0x07
	.zero		1


	//   ....[3]....
        /*00d8*/ 	.word	0x00000330
        /*00dc*/ 	.word	0x000000ff
        /*00e0*/ 	.word	0x00000018
        /*00e4*/ 	.short	0x0100
        /*00e6*/ 	.byte	0x07
	.zero		1


	//   ....[4]....
        /*00e8*/ 	.word	0x00000800
        /*00ec*/ 	.word	0x000000ff
        /*00f0*/ 	.word	0x00000050
        /*00f4*/ 	.short	0x0100
        /*00f6*/ 	.byte	0x0c
	.zero		1


	//   ....[5]....
        /*00f8*/ 	.word	0x00000860
        /*00fc*/ 	.word	0x000000ff
        /*0100*/ 	.word	0x00000058
        /*0104*/ 	.short	0x0100
        /*0106*/ 	.byte	0x0c
	.zero		1


	//   ....[6]....
        /*0108*/ 	.word	0x00000890
        /*010c*/ 	.word	0x000000ff
        /*0110*/ 	.word	0x00000030
        /*0114*/ 	.short	0x0100
        /*0116*/ 	.byte	0x0d
	.zero		1


	//   ....[7]....
        /*0118*/ 	.word	0x000008d0
        /*011c*/ 	.word	0x000000ff
        /*0120*/ 	.word	0x00000038
        /*0124*/ 	.short	0x0100
        /*0126*/ 	.byte	0x0d
	.zero		1


	//   ....[8]....
        /*0128*/ 	.word	0x000008e0
        /*012c*/ 	.word	0x000000ff
        /*0130*/ 	.word	0x00000040
        /*0134*/ 	.short	0x0100
        /*0136*/ 	.byte	0x0d
	.zero		1


	//   ....[9]....
        /*0138*/ 	.word	0x000008f0
        /*013c*/ 	.word	0x000000ff
        /*0140*/ 	.word	0x00000048
        /*0144*/ 	.short	0x0100
        /*0146*/ 	.byte	0x0d
	.zero		1


	//   ....[10]....
        /*0148*/ 	.word	0x00001770
        /*014c*/ 	.word	0x0000009d
        /*0150*/ 	.word	0x00000000
        /*0154*/ 	.short	0x010a
        /*0156*/ 	.byte	0x2d
	.zero		1


	//   ....[11]....
        /*0158*/ 	.word	0x00001920
        /*015c*/ 	.word	0x00000003
        /*0160*/ 	.word	0x00000000
        /*0164*/ 	.short	0x010a
        /*0166*/ 	.byte	0x3f
	.zero		1


	//   ....[12]....
        /*0168*/ 	.word	0x00001980
        /*016c*/ 	.word	0x00000003
        /*0170*/ 	.word	0x00000000
        /*0174*/ 	.short	0x010a
        /*0176*/ 	.byte	0x3f
	.zero		1


	//   ....[13]....
        /*0178*/ 	.word	0x00001f10
        /*017c*/ 	.word	0x000000ff
        /*0180*/ 	.word	0x00000000
        /*0184*/ 	.short	0x010a
        /*0186*/ 	.byte	0x07
	.zero		1


	//   ....[14]....
        /*0188*/ 	.word	0x00001f50
        /*018c*/ 	.word	0x000000ff
        /*0190*/ 	.word	0x00000000
        /*0194*/ 	.short	0x010a
        /*0196*/ 	.byte	0x07
	.zero		1


	//   ....[15]....
        /*0198*/ 	.word	0x000023f0
        /*019c*/ 	.word	0x00000004
        /*01a0*/ 	.word	0x00000000
        /*01a4*/ 	.short	0x0101
        /*01a6*/ 	.byte	0x3f
	.zero		1


	//   ....[16]....
        /*01a8*/ 	.word	0x000024f0
        /*01ac*/ 	.word	0x0000009e
        /*01b0*/ 	.word	0x00000000
        /*01b4*/ 	.short	0x0101
        /*01b6*/ 	.byte	0x2e
	.zero		1


	//   ....[17]....
        /*01b8*/ 	.word	0x000025f0
        /*01bc*/ 	.word	0x00000000
        /*01c0*/ 	.word	0x00000000
        /*01c4*/ 	.short	0x0101
        /*01c6*/ 	.byte	0x3f
	.zero		1


	//   ....[18]....
        /*01c8*/ 	.word	0x000026b0
        /*01cc*/ 	.word	0x0000009d
        /*01d0*/ 	.word	0x00000010
        /*01d4*/ 	.short	0x010a
        /*01d6*/ 	.byte	0x2d
	.zero		1


	//   ....[19]....
        /*01d8*/ 	.word	0x0000a470
        /*01dc*/ 	.word	0x000000a0
        /*01e0*/ 	.word	0x00000000
        /*01e4*/ 	.short	0x0101
        /*01e6*/ 	.byte	0x2e
	.zero		1


	//   ....[20]....
        /*01e8*/ 	.word	0x0000aea0
        /*01ec*/ 	.word	0x0000000c
        /*01f0*/ 	.word	0x00000010
        /*01f4*/ 	.short	0x010a
        /*01f6*/ 	.byte	0x3f
	.zero		1


	//   ....[21]....
        /*01f8*/ 	.word	0x0000b320
        /*01fc*/ 	.word	0x00000003
        /*0200*/ 	.word	0x00000058
        /*0204*/ 	.short	0x0101
        /*0206*/ 	.byte	0x3f
	.zero		1


	//   ....[22]....
        /*0208*/ 	.word	0x0000ba90
        /*020c*/ 	.word	0x00000007
        /*0210*/ 	.word	0x00000000
        /*0214*/ 	.short	0x010a
        /*0216*/ 	.byte	0x3f
	.zero		1


	//   ....[23]....
        /*0218*/ 	.word	0x0000bb10
        /*021c*/ 	.word	0x00000003
        /*0220*/ 	.word	0x00000000
        /*0224*/ 	.short	0x010a
        /*0226*/ 	.byte	0x3f
	.zero		1


	//   ....[24]....
        /*0228*/ 	.word	0x0000bb70
        /*022c*/ 	.word	0x0000009f
        /*0230*/ 	.word	0x00000000
        /*0234*/ 	.short	0x010a
        /*0236*/ 	.byte	0x3f
	.zero		1


	//   ....[25]....
        /*0238*/ 	.word	0x0000bbc0
        /*023c*/ 	.word	0x00000003
        /*0240*/ 	.word	0x00000000
        /*0244*/ 	.short	0x010a
        /*0246*/ 	.byte	0x3f
	.zero		1


	//   ....[26]....
        /*0248*/ 	.word	0x0000bc20
        /*024c*/ 	.word	0x00000005
        /*0250*/ 	.word	0x00000000
        /*0254*/ 	.short	0x010a
        /*0256*/ 	.byte	0x3f
	.zero		1


	//   ....[27]....
        /*0258*/ 	.word	0x0000bc70
        /*025c*/ 	.word	0x0000009f
        /*0260*/ 	.word	0x00000010
        /*0264*/ 	.short	0x010a
        /*0266*/ 	.byte	0x3f
	.zero		1


	//   ....[28]....
        /*0268*/ 	.word	0x0000bd40
        /*026c*/ 	.word	0x0000000c
        /*0270*/ 	.word	0x00000010
        /*0274*/ 	.short	0x010a
        /*0276*/ 	.byte	0x3f
	.zero		1


	//   ....[29]....
        /*0278*/ 	.word	0x0000be10
        /*027c*/ 	.word	0x00000007
        /*0280*/ 	.word	0x00000000
        /*0284*/ 	.short	0x010a
        /*0286*/ 	.byte	0x3f
	.zero		1


	//----- nvinfo : EIATTR_NUM_MBARRIERS
	.align		4
.L_35:
        /*0288*/ 	.byte	0x03, 0x38
        /*028a*/ 	.short	0x000a


	//----- nvinfo : EIATTR_EXIT_INSTR_OFFSETS
	.align		4
        /*028c*/ 	.byte	0x04, 0x1c
        /*028e*/ 	.short	(.L_37 - .L_36)


	//   ....[0]....
.L_36:
        /*0290*/ 	.word	0x00001450


	//   ....[1]....
        /*0294*/ 	.word	0x000014b0


	//   ....[2]....
        /*0298*/ 	.word	0x0000ab80


	//   ....[3]....
        /*029c*/ 	.word	0x0000abb0


	//   ....[4]....
        /*02a0*/ 	.word	0x0000bb60


	//----- nvinfo : EIATTR_MAX_THREADS
	.align		4
.L_37:
        /*02a4*/ 	.byte	0x04, 0x05
        /*02a6*/ 	.short	(.L_39 - .L_38)
.L_38:
        /*02a8*/ 	.word	0x00000180
        /*02ac*/ 	.word	0x00000001
        /*02b0*/ 	.word	0x00000001


	//----- nvinfo : EIATTR_CRS_STACK_SIZE
	.align		4
.L_39:
        /*02b4*/ 	.byte	0x04, 0x1e
        /*02b6*/ 	.short	(.L_41 - .L_40)
.L_40:
        /*02b8*/ 	.word	0x00000000


	//----- nvinfo : EIATTR_CBANK_PARAM_SIZE
	.align		4
.L_41:
        /*02bc*/ 	.byte	0x03, 0x19
        /*02be*/ 	.short	0x0470


	//----- nvinfo : EIATTR_PARAM_CBANK
	.align		4
        /*02c0*/ 	.byte	0x04, 0x0a
        /*02c2*/ 	.short	(.L_43 - .L_42)
	.align		4
.L_42:
        /*02c4*/ 	.word	index@(.nv.constant0._ZN7cutlass13device_kernelINS_4gemm6kernel13GemmUniversalIN4cute5tupleIJiiiiEEENS1_10collective13CollectiveMmaINS1_34MainloopSm90TmaGmmaWarpSpecializedILi2ENS5_IJNS4_1CILi2EEENSA_ILi1EEESC_EEENS1_32KernelTmaWarpSpecializedPingpongEEENS5_IJNSA_ILi64EEENSA_ILi256EEENSA_ILi128EEEEEENS_10bfloat16_tENS5_IJlSC_lEEESK_SL_NS4_8TiledMMAINS4_8MMA_AtomIJNS4_4SM904GMMA28MMA_64x256x16_F32BF16BF16_SSILNSP_5MajorE0ELSR_0ELNSP_7ScaleInE1ELSS_1EEEEEENS4_6LayoutINS5_IJSC_SC_SC_EEENS5_IJNSA_ILi0EEESX_SX_EEEEENS5_IJNS4_10UnderscoreES10_S10_EEEEENS4_13SM90_TMA_LOADENS4_14ComposedLayoutINS4_7SwizzleILi3ELi4ELi3EEENS4_18smem_ptr_flag_bitsILi16EEENSV_INS5_IJNSA_ILi8EEESG_EEENS5_IJSG_SC_EEEEEEEvNS4_8identityENS4_23SM90_TMA_LOAD_MULTICASTES1D_vS1E_EENS_8epilogue10collective6detail29Sm90TmaWarpSpecializedAdapterINS1I_15DefaultEpilogueISK_SL_SL_NS1H_6thread17LinearCombinationISK_Li1EffLNS1M_9ScaleType4KindE0ELNS_15FloatRoundStyleE2ESK_EENS1_15EpilogueDefaultEEEEEvvEEEEvNT_6ParamsE)
        /*02c8*/ 	.short	0x0210
        /*02ca*/ 	.short	0x0470


	//----- nvinfo : EIATTR_SW_WAR
	.align		4
.L_43:
        /*02cc*/ 	.byte	0x04, 0x36
        /*02ce*/ 	.short	(.L_45 - .L_44)
.L_44:
        /*02d0*/ 	.word	0x00000008
.L_45:


//--------------------- .nv.callgraph             --------------------------
	.section	.nv.callgraph,"",@"SHT_CUDA_CALLGRAPH"
	.align	4
	.sectionentsize	8
	.align		4
        /*0000*/ 	.word	0x00000000
	.align		4
        /*0004*/ 	.word	0xffffffff
	.align		4
        /*0008*/ 	.word	index@(_ZN7cutlass13device_kernelINS_4gemm6kernel13GemmUniversalIN4cute5tupleIJiiiiEEENS1_10collective13CollectiveMmaINS1_34MainloopSm90TmaGmmaWarpSpecializedILi2ENS5_IJNS4_1CILi2EEENSA_ILi1EEESC_EEENS1_32KernelTmaWarpSpecializedPingpongEEENS5_IJNSA_ILi64EEENSA_ILi256EEENSA_ILi128EEEEEENS_10bfloat16_tENS5_IJlSC_lEEESK_SL_NS4_8TiledMMAINS4_8MMA_AtomIJNS4_4SM904GMMA28MMA_64x256x16_F32BF16BF16_SSILNSP_5MajorE0ELSR_0ELNSP_7ScaleInE1ELSS_1EEEEEENS4_6LayoutINS5_IJSC_SC_SC_EEENS5_IJNSA_ILi0EEESX_SX_EEEEENS5_IJNS4_10UnderscoreES10_S10_EEEEENS4_13SM90_TMA_LOADENS4_14ComposedLayoutINS4_7SwizzleILi3ELi4ELi3EEENS4_18smem_ptr_flag_bitsILi16EEENSV_INS5_IJNSA_ILi8EEESG_EEENS5_IJSG_SC_EEEEEEEvNS4_8identityENS4_23SM90_TMA_LOAD_MULTICASTES1D_vS1E_EENS_8epilogue10collective6detail29Sm90TmaWarpSpecializedAdapterINS1I_15DefaultEpilogueISK_SL_SL_NS1H_6thread17LinearCombinationISK_Li1EffLNS1M_9ScaleType4KindE0ELNS_15FloatRoundStyleE2ESK_EENS1_15EpilogueDefaultEEEEEvvEEEEvNT_6ParamsE)
	.align		4
        /*000c*/ 	.word	index@(__assertfail)
	.align		4
        /*0010*/ 	.word	0x00000000
	.align		4
        /*0014*/ 	.word	0xfffffffe
	.align		4
        /*0018*/ 	.word	0x00000000
	.align		4
        /*001c*/ 	.word	0xfffffffd
	.align		4
        /*0020*/ 	.word	0x00000000
	.align		4
        /*0024*/ 	.word	0xfffffffc


//--------------------- .nv.constant4             --------------------------
	.section	.nv.constant4,"a",@progbits
	.align	8
	.align		8
.nv.constant4:
        /*0000*/ 	.dword	__assertfail
	.align		8
        /*0008*/ 	.dword	__unnamed_1
	.align		8
        /*0010*/ 	.dword	_ZN39_INTERNAL_fabf03b3_4_k_cu_9d185d33_34304cuda3std3__45__cpo5beginE
	.align		8
        /*0018*/ 	.dword	_ZN39_INTERNAL_fabf03b3_4_k_cu_9d185d33_34304cuda3std3__45__cpo3endE
	.align		8
        /*0020*/ 	.dword	_ZN39_INTERNAL_fabf03b3_4_k_cu_9d185d33_34304cuda3std3__45__cpo6cbeginE
	.align		8
        /*0028*/ 	.dword	_ZN39_INTERNAL_fabf03b3_4_k_cu_9d185d33_34304cuda3std3__45__cpo4cendE
	.align		8
        /*0030*/ 	.dword	_ZN39_INTERNAL_fabf03b3_4_k_cu_9d185d33_34304cuda3std3__441_GLOBAL__N__fabf03b3_4_k_cu_9d185d33_34306ignoreE
	.align		8
        /*0038*/ 	.dword	_ZN39_INTERNAL_fabf03b3_4_k_cu_9d185d33_34304cuda3std3__419piecewise_constructE
	.align		8
        /*0040*/ 	.dword	_ZN39_INTERNAL_fabf03b3_4_k_cu_9d185d33_34304cuda3std3__48in_placeE
	.align		8
        /*0048*/ 	.dword	_ZN39_INTERNAL_fabf03b3_4_k_cu_9d185d33_34304cuda3std6ranges3__45__cpo4swapE
	.align		8
        /*0050*/ 	.dword	_ZN39_INTERNAL_fabf03b3_4_k_cu_9d185d33_34304cuda3std6ranges3__45__cpo9iter_moveE
	.align		8
        /*0058*/ 	.dword	_ZN39_INTERNAL_fabf03b3_4_k_cu_9d185d33_34304cute7productE
	.align		8
        /*0060*/ 	.dword	_ZN39_INTERNAL_fabf03b3_4_k_cu_9d185d33_34304cute1_E
	.align		8
        /*0068*/ 	.dword	$str$22
	.align		8
        /*0070*/ 	.dword	$str$23


//--------------------- .text._ZN7cutlass13device_kernelINS_4gemm6kernel13GemmUniversalIN4cute5tupleIJiiiiEEENS1_10collective13CollectiveMmaINS1_34MainloopSm90TmaGmmaWarpSpecializedILi2ENS5_IJNS4_1CILi2EEENSA_ILi1EEESC_EEENS1_32KernelTmaWarpSpecializedPingpongEEENS5_IJNSA_ILi64EEENSA_ILi256EEENSA_ILi128EEEEEENS_10bfloat16_tENS5_IJlSC_lEEESK_SL_NS4_8TiledMMAINS4_8MMA_AtomIJNS4_4SM904GMMA28MMA_64x256x16_F32BF16BF16_SSILNSP_5MajorE0ELSR_0ELNSP_7ScaleInE1ELSS_1EEEEEENS4_6LayoutINS5_IJSC_SC_SC_EEENS5_IJNSA_ILi0EEESX_SX_EEEEENS5_IJNS4_10UnderscoreES10_S10_EEEEENS4_13SM90_TMA_LOADENS4_14ComposedLayoutINS4_7SwizzleILi3ELi4ELi3EEENS4_18smem_ptr_flag_bitsILi16EEENSV_INS5_IJNSA_ILi8EEESG_EEENS5_IJSG_SC_EEEEEEEvNS4_8identityENS4_23SM90_TMA_LOAD_MULTICASTES1D_vS1E_EENS_8epilogue10collective6detail29Sm90TmaWarpSpecializedAdapterINS1I_15DefaultEpilogueISK_SL_SL_NS1H_6thread17LinearCombinationISK_Li1EffLNS1M_9ScaleType4KindE0ELNS_15FloatRoundStyleE2ESK_EENS1_15EpilogueDefaultEEEEEvvEEEEvNT_6ParamsE --------------------------
	.section	.text._ZN7cutlass13device_kernelINS_4gemm6kernel13GemmUniversalIN4cute5tupleIJiiiiEEENS1_10collective13CollectiveMmaINS1_34MainloopSm90TmaGmmaWarpSpecializedILi2ENS5_IJNS4_1CILi2EEENSA_ILi1EEESC_EEENS1_32KernelTmaWarpSpecializedPingpongEEENS5_IJNSA_ILi64EEENSA_ILi256EEENSA_ILi128EEEEEENS_10bfloat16_tENS5_IJlSC_lEEESK_SL_NS4_8TiledMMAINS4_8MMA_AtomIJNS4_4SM904GMMA28MMA_64x256x16_F32BF16BF16_SSILNSP_5MajorE0ELSR_0ELNSP_7ScaleInE1ELSS_1EEEEEENS4_6LayoutINS5_IJSC_SC_SC_EEENS5_IJNSA_ILi0EEESX_SX_EEEEENS5_IJNS4_10UnderscoreES10_S10_EEEEENS4_13SM90_TMA_LOADENS4_14ComposedLayoutINS4_7SwizzleILi3ELi4ELi3EEENS4_18smem_ptr_flag_bitsILi16EEENSV_INS5_IJNSA_ILi8EEESG_EEENS5_IJSG_SC_EEEEEEEvNS4_8identityENS4_23SM90_TMA_LOAD_MULTICASTES1D_vS1E_EENS_8epilogue10collective6detail29Sm90TmaWarpSpecializedAdapterINS1I_15DefaultEpilogueISK_SL_SL_NS1H_6thread17LinearCombinationISK_Li1EffLNS1M_9ScaleType4KindE0ELNS_15FloatRoundStyleE2ESK_EENS1_15EpilogueDefaultEEEEEvvEEEEvNT_6ParamsE,"ax",@progbits
	.align	128
.text._ZN7cutlass13device_kernelINS_4gemm6kernel13GemmUniversalIN4cute5tupleIJiiiiEEENS1_10collective13CollectiveMmaINS1_34MainloopSm90TmaGmmaWarpSpecializedILi2ENS5_IJNS4_1CILi2EEENSA_ILi1EEESC_EEENS1_32KernelTmaWarpSpecializedPingpongEEENS5_IJNSA_ILi64EEENSA_ILi256EEENSA_ILi128EEEEEENS_10bfloat16_tENS5_IJlSC_lEEESK_SL_NS4_8TiledMMAINS4_8MMA_AtomIJNS4_4SM904GMMA28MMA_64x256x16_F32BF16BF16_SSILNSP_5MajorE0ELSR_0ELNSP_7ScaleInE1ELSS_1EEEEEENS4_6LayoutINS5_IJSC_SC_SC_EEENS5_IJNSA_ILi0EEESX_SX_EEEEENS5_IJNS4_10UnderscoreES10_S10_EEEEENS4_13SM90_TMA_LOADENS4_14ComposedLayoutINS4_7SwizzleILi3ELi4ELi3EEENS4_18smem_ptr_flag_bitsILi16EEENSV_INS5_IJNSA_ILi8EEESG_EEENS5_IJSG_SC_EEEEEEEvNS4_8identityENS4_23SM90_TMA_LOAD_MULTICASTES1D_vS1E_EENS_8epilogue10collective6detail29Sm90TmaWarpSpecializedAdapterINS1I_15DefaultEpilogueISK_SL_SL_NS1H_6thread17LinearCombinationISK_Li1EffLNS1M_9ScaleType4KindE0ELNS_15FloatRoundStyleE2ESK_EENS1_15EpilogueDefaultEEEEEvvEEEEvNT_6ParamsE:
        .type           _ZN7cutlass13device_kernelINS_4gemm6kernel13GemmUniversalIN4cute5tupleIJiiiiEEENS1_10collective13CollectiveMmaINS1_34MainloopSm90TmaGmmaWarpSpecializedILi2ENS5_IJNS4_1CILi2EEENSA_ILi1EEESC_EEENS1_32KernelTmaWarpSpecializedPingpongEEENS5_IJNSA_ILi64EEENSA_ILi256EEENSA_ILi128EEEEEENS_10bfloat16_tENS5_IJlSC_lEEESK_SL_NS4_8TiledMMAINS4_8MMA_AtomIJNS4_4SM904GMMA28MMA_64x256x16_F32BF16BF16_SSILNSP_5MajorE0ELSR_0ELNSP_7ScaleInE1ELSS_1EEEEEENS4_6LayoutINS5_IJSC_SC_SC_EEENS5_IJNSA_ILi0EEESX_SX_EEEEENS5_IJNS4_10UnderscoreES10_S10_EEEEENS4_13SM90_TMA_LOADENS4_14ComposedLayoutINS4_7SwizzleILi3ELi4ELi3EEENS4_18smem_ptr_flag_bitsILi16EEENSV_INS5_IJNSA_ILi8EEESG_EEENS5_IJSG_SC_EEEEEEEvNS4_8identityENS4_23SM90_TMA_LOAD_MULTICASTES1D_vS1E_EENS_8epilogue10collective6detail29Sm90TmaWarpSpecializedAdapterINS1I_15DefaultEpilogueISK_SL_SL_NS1H_6thread17LinearCombinationISK_Li1EffLNS1M_9ScaleType4KindE0ELNS_15FloatRoundStyleE2ESK_EENS1_15EpilogueDefaultEEEEEvvEEEEvNT_6ParamsE,@function
        .size           _ZN7cutlass13device_kernelINS_4gemm6kernel13GemmUniversalIN4cute5tupleIJiiiiEEENS1_10collective13CollectiveMmaINS1_34MainloopSm90TmaGmmaWarpSpecializedILi2ENS5_IJNS4_1CILi2EEENSA_ILi1EEESC_EEENS1_32KernelTmaWarpSpecializedPingpongEEENS5_IJNSA_ILi64EEENSA_ILi256EEENSA_ILi128EEEEEENS_10bfloat16_tENS5_IJlSC_lEEESK_SL_NS4_8TiledMMAINS4_8MMA_AtomIJNS4_4SM904GMMA28MMA_64x256x16_F32BF16BF16_SSILNSP_5MajorE0ELSR_0ELNSP_7ScaleInE1ELSS_1EEEEEENS4_6LayoutINS5_IJSC_SC_SC_EEENS5_IJNSA_ILi0EEESX_SX_EEEEENS5_IJNS4_10UnderscoreES10_S10_EEEEENS4_13SM90_TMA_LOADENS4_14ComposedLayoutINS4_7SwizzleILi3ELi4ELi3EEENS4_18smem_ptr_flag_bitsILi16EEENSV_INS5_IJNSA_ILi8EEESG_EEENS5_IJSG_SC_EEEEEEEvNS4_8identityENS4_23SM90_TMA_LOAD_MULTICASTES1D_vS1E_EENS_8epilogue10collective6detail29Sm90TmaWarpSpecializedAdapterINS1I_15DefaultEpilogueISK_SL_SL_NS1H_6thread17LinearCombinationISK_Li1EffLNS1M_9ScaleType4KindE0ELNS_15FloatRoundStyleE2ESK_EENS1_15EpilogueDefaultEEEEEvvEEEEvNT_6ParamsE,(.L_x_324 - _ZN7cutlass13device_kernelINS_4gemm6kernel13GemmUniversalIN4cute5tupleIJiiiiEEENS1_10collective13CollectiveMmaINS1_34MainloopSm90TmaGmmaWarpSpecializedILi2ENS5_IJNS4_1CILi2EEENSA_ILi1EEESC_EEENS1_32KernelTmaWarpSpecializedPingpongEEENS5_IJNSA_ILi64EEENSA_ILi256EEENSA_ILi128EEEEEENS_10bfloat16_tENS5_IJlSC_lEEESK_SL_NS4_8TiledMMAINS4_8MMA_AtomIJNS4_4SM904GMMA28MMA_64x256x16_F32BF16BF16_SSILNSP_5MajorE0ELSR_0ELNSP_7ScaleInE1ELSS_1EEEEEENS4_6LayoutINS5_IJSC_SC_SC_EEENS5_IJNSA_ILi0EEESX_SX_EEEEENS5_IJNS4_10UnderscoreES10_S10_EEEEENS4_13SM90_TMA_LOADENS4_14ComposedLayoutINS4_7SwizzleILi3ELi4ELi3EEENS4_18smem_ptr_flag_bitsILi16EEENSV_INS5_IJNSA_ILi8EEESG_EEENS5_IJSG_SC_EEEEEEEvNS4_8identityENS4_23SM90_TMA_LOAD_MULTICASTES1D_vS1E_EENS_8epilogue10collective6detail29Sm90TmaWarpSpecializedAdapterINS1I_15DefaultEpilogueISK_SL_SL_NS1H_6thread17LinearCombinationISK_Li1EffLNS1M_9ScaleType4KindE0ELNS_15FloatRoundStyleE2ESK_EENS1_15EpilogueDefaultEEEEEvvEEEEvNT_6ParamsE)
        .other          _ZN7cutlass13device_kernelINS_4gemm6kernel13GemmUniversalIN4cute5tupleIJiiiiEEENS1_10collective13CollectiveMmaINS1_34MainloopSm90TmaGmmaWarpSpecializedILi2ENS5_IJNS4_1CILi2EEENSA_ILi1EEESC_EEENS1_32KernelTmaWarpSpecializedPingpongEEENS5_IJNSA_ILi64EEENSA_ILi256EEENSA_ILi128EEEEEENS_10bfloat16_tENS5_IJlSC_lEEESK_SL_NS4_8TiledMMAINS4_8MMA_AtomIJNS4_4SM904GMMA28MMA_64x256x16_F32BF16BF16_SSILNSP_5MajorE0ELSR_0ELNSP_7ScaleInE1ELSS_1EEEEEENS4_6LayoutINS5_IJSC_SC_SC_EEENS5_IJNSA_ILi0EEESX_SX_EEEEENS5_IJNS4_10UnderscoreES10_S10_EEEEENS4_13SM90_TMA_LOADENS4_14ComposedLayoutINS4_7SwizzleILi3ELi4ELi3EEENS4_18smem_ptr_flag_bitsILi16EEENSV_INS5_IJNSA_ILi8EEESG_EEENS5_IJSG_SC_EEEEEEEvNS4_8identityENS4_23SM90_TMA_LOAD_MULTICASTES1D_vS1E_EENS_8epilogue10collective6detail29Sm90TmaWarpSpecializedAdapterINS1I_15DefaultEpilogueISK_SL_SL_NS1H_6thread17LinearCombinationISK_Li1EffLNS1M_9ScaleType4KindE0ELNS_15FloatRoundStyleE2ESK_EENS1_15EpilogueDefaultEEEEEvvEEEEvNT_6ParamsE,@"STO_CUDA_ENTRY STV_DEFAULT"
_ZN7cutlass13device_kernelINS_4gemm6kernel13GemmUniversalIN4cute5tupleIJiiiiEEENS1_10collective13CollectiveMmaINS1_34MainloopSm90TmaGmmaWarpSpecializedILi2ENS5_IJNS4_1CILi2EEENSA_ILi1EEESC_EEENS1_32KernelTmaWarpSpecializedPingpongEEENS5_IJNSA_ILi64EEENSA_ILi256EEENSA_ILi128EEEEEENS_10bfloat16_tENS5_IJlSC_lEEESK_SL_NS4_8TiledMMAINS4_8MMA_AtomIJNS4_4SM904GMMA28MMA_64x256x16_F32BF16BF16_SSILNSP_5MajorE0ELSR_0ELNSP_7ScaleInE1ELSS_1EEEEEENS4_6LayoutINS5_IJSC_SC_SC_EEENS5_IJNSA_ILi0EEESX_SX_EEEEENS5_IJNS4_10UnderscoreES10_S10_EEEEENS4_13SM90_TMA_LOADENS4_14ComposedLayoutINS4_7SwizzleILi3ELi4ELi3EEENS4_18smem_ptr_flag_bitsILi16EEENSV_INS5_IJNSA_ILi8EEESG_EEENS5_IJSG_SC_EEEEEEEvNS4_8identityENS4_23SM90_TMA_LOAD_MULTICASTES1D_vS1E_EENS_8epilogue10collective6detail29Sm90TmaWarpSpecializedAdapterINS1I_15DefaultEpilogueISK_SL_SL_NS1H_6thread17LinearCombinationISK_Li1EffLNS1M_9ScaleType4KindE0ELNS_15FloatRoundStyleE2ESK_EENS1_15EpilogueDefaultEEEEEvvEEEEvNT_6ParamsE:
[----:B------:R-:W0:Y:S01]  /*0000*/  LDC R1, c[0x0][0x28] ;  /* 0x00000a00ff017b82 */ /* 0x000e220000000800 */
[----:B------:R-:W1:Y:S01]  /*0010*/  S2R R3, SR_TID.X ;  /* 0x0000000000037919 */ /* 0x000e620000002100 */
[----:B------:R-:W-:Y:S01]  /*0020*/  ELECT P0, URZ, PT ;  /* 0x00000000003f782f */ /* 0x000fe20003800000 */
[----:B------:R-:W-:Y:S01]  /*0030*/  BSSY B0, `(.L_x_0) ;  /* 0x0000014000007945 */ /* 0x000fe20003800000 */
[--C-:B-1----:R-:W-:Y:S02]  /*0040*/  SHF.R.U32.HI R0, RZ, 0x5, R3.reuse ;  /* 0x00000005ff007819 */ /* 0x102fe40000011603 */
[----:B------:R-:W-:-:S03]  /*0050*/  SHF.R.U32.HI R5, RZ, 0x7, R3 ;  /* 0x00000007ff057819 */ /* 0x000fc60000011603 */
[----:B------:R-:W1:Y:S02]  /*0060*/  SHFL.IDX PT, R2, R0, RZ, 0x1f ;  /* 0x00001fff00027589 */ /* 0x000e6400000e0000 */
[----:B-1----:R-:W-:Y:S02]  /*0070*/  R2UR UR6, R2 ;  /* 0x00000000020672ca */ /* 0x002fe400000e0000 */
[----:B------:R1:W2:Y:S11]  /*0080*/  SHFL.IDX PT, R2, R5, RZ, 0x1f ;  /* 0x00001fff05027589 */ /* 0x0002b600000e0000 */
[----:B------:R-:W-:-:S02]  /*0090*/  USHF.R.S32.HI UR4, URZ, 0x1f, UR6 ;  /* 0x0000001f3f047899 */ /* 0x000fc40008011406 */
[----:B------:R-:W-:Y:S02]  /*00a0*/  ISETP.NE.OR P0, PT, RZ, UR6, !P0 ;  /* 0x00000006ff007c0c */ /* 0x000fe4000c705670 */
[----:B------:R-:W-:-:S04]  /*00b0*/  ULEA.HI UR4, UR4, UR6, URZ, 0x2 ;  /* 0x0000000604047291 */ /* 0x000fc8000f8f103f */
[----:B------:R-:W-:-:S04]  /*00c0*/  ULOP3.LUT UR4, UR4, 0xfffffffc, URZ, 0xc0, !UPT ;  /* 0xfffffffc04047892 */ /* 0x000fc8000f8ec03f */
[----:B------:R-:W-:-:S03]  /*00d0*/  UIADD3 UR6, UR6, -UR4, URZ ;  /* 0x8000000406067290 */ /* 0x000fc6000fffe03f */
[----:B012---:R-:W-:Y:S09]  /*00e0*/  @P0 BRA `(.L_x_1) ;  /* 0x0000000000200947 */ /* 0x007ff20003800000 */
[----:B------:R-:W-:Y:S02]  /*00f0*/  ULDC.64 UR4, c[0x0][0x198] ;  /* 0x0000660000047ab9 */ /* 0x000fe40000000a00 */
[----:B------:R-:W-:Y:S02]  /*0100*/  UIADD3 UR8, UP0, UR4, 0xf0, URZ ;  /* 0x000000f004087890 */ /* 0x000fe4000ff1e03f */
[----:B------:R-:W-:Y:S02]  /*0110*/  UIADD3 UR4, UP1, UR4, 0x1f0, URZ ;  /* 0x000001f004047890 */ /* 0x000fe4000ff3e03f */
[----:B------:R-:W-:Y:S02]  /*0120*/  UIADD3.X UR9, URZ, UR5, URZ, UP0, !UPT ;  /* 0x000000053f097290 */ /* 0x000fe400087fe43f */
[----:B------:R-:W-:-:S07]  /*0130*/  UIADD3.X UR5, URZ, UR5, URZ, UP1, !UPT ;  /* 0x000000053f057290 */ /* 0x000fce0008ffe43f */
[----:B------:R0:W-:Y:S02]  /*0140*/  UTMACCTL.PF [UR8] ;  /* 0x00000000080079b9 */ /* 0x0001e40008040000 */
[----:B------:R0:W-:Y:S02]  /*0150*/  UTMACCTL.PF [UR4] ;  /* 0x00000000040079b9 */ /* 0x0001e40008040000 */
[----:B0-----:R-:W-:Y:S01]  /*0160*/  NOP ;  /* 0x0000000000007918 */ /* 0x001fe20000000000 */
.L_x_1:
[----:B------:R-:W-:Y:S05]  /*0170*/  BSYNC B0 ;  /* 0x0000000000007941 */ /* 0x000fea0003800000 */
.L_x_0:
[----:B------:R-:W0:Y:S01]  /*0180*/  SHFL.IDX PT, R6, R0, RZ, 0x1f ;  /* 0x00001fff00067589 */ /* 0x000e2200000e0000 */
[----:B------:R-:W-:Y:S01]  /*0190*/  R2UR UR19, R2 ;  /* 0x00000000021372ca */ /* 0x000fe200000e0000 */
[----:B------:R-:W-:-:S04]  /*01a0*/  UISETP.NE.AND UP0, UPT, UR6, 0x3, UPT ;  /* 0x000000030600788c */ /* 0x000fc8000bf05270 */
[----:B------:R-:W-:-:S08]  /*01b0*/  UISETP.EQ.OR UP0, UPT, UR6, URZ, !UP0 ;  /* 0x0000003f0600728c */ /* 0x000fd0000c702670 */
[----:B------:R-:W-:Y:S02]  /*01c0*/  UIADD3 UR14, UR19, -0x1, URZ ;  /* 0xffffffff130e7890 */ /* 0x000fe4000fffe03f */
[----:B------:R-:W-:Y:S02]  /*01d0*/  UISETP.EQ.AND UP0, UPT, UR19, URZ, UP0 ;  /* 0x0000003f1300728c */ /* 0x000fe40008702270 */
[----:B------:R-:W-:Y:S02]  /*01e0*/  UISETP.GE.U32.AND UP1, UPT, UR14, 0x2, UPT ;  /* 0x000000020e00788c */ /* 0x000fe4000bf26070 */
[----:B------:R-:W-:Y:S01]  /*01f0*/  USEL UR42, URZ, 0x1, !UP0 ;  /* 0x000000013f2a7887 */ /* 0x000fe2000c000000 */
[----:B0-----:R-:W-:-:S03]  /*0200*/  ISETP.NE.AND P0, PT, R6, RZ, PT ;  /* 0x000000ff0600720c */ /* 0x001fc60003f05270 */
[----:B------:R-:W-:-:S10]  /*0210*/  USEL UR42, UR42, 0x2, UP1 ;  /* 0x000000022a2a7887 */ /* 0x000fd40008800000 */
[----:B------:R-:W-:Y:S05]  /*0220*/  @P0 BRA `(.L_x_2) ;  /* 0x0000000000480947 */ /* 0x000fea0003800000 */
[----:B------:R-:W0:Y:S01]  /*0230*/  S2UR UR7, SR_CgaCtaId ;  /* 0x00000000000779c3 */ /* 0x000e220000008800 */
[----:B------:R-:W-:Y:S01]  /*0240*/  UMOV UR4, 0x400 ;  /* 0x0000040000047882 */ /* 0x000fe20000000000 */
[----:B------:R-:W-:Y:S01]  /*0250*/  UMOV UR5, 0x1 ;  /* 0x0000000100057882 */ /* 0x000fe20000000000 */
[----:B------:R-:W-:Y:S01]  /*0260*/  UMOV UR8, 0x2 ;  /* 0x0000000200087882 */ /* 0x000fe20000000000 */
[----:B------:R-:W-:Y:S01]  /*0270*/  ELECT P0, URZ, PT ;  /* 0x00000000003f782f */ /* 0x000fe20003800000 */
[----:B------:R-:W-:-:S04]  /*0280*/  UIADD3 UR8, -UR8, 0x100000, URZ ;  /* 0x0010000008087890 */ /* 0x000fc8000fffe13f */
[----:B------:R-:W-:Y:S02]  /*0290*/  USHF.L.U32 UR9, UR8, 0xb, URZ ;  /* 0x0000000b08097899 */ /* 0x000fe4000800063f */
[----:B------:R-:W-:Y:S02]  /*02a0*/  USHF.L.U32 UR8, UR8, 0x1, URZ ;  /* 0x0000000108087899 */ /* 0x000fe4000800063f */
[----:B0-----:R-:W-:Y:S02]  /*02b0*/  ULEA UR7, UR7, UR4, 0x18 ;  /* 0x0000000407077291 */ /* 0x001fe4000f8ec03f */
[----:B------:R-:W-:-:S04]  /*02c0*/  UIADD3 UR4, -UR5, 0x100000, URZ ;  /* 0x0010000005047890 */ /* 0x000fc8000fffe13f */
[----:B------:R-:W-:Y:S02]  /*02d0*/  USHF.L.U32 UR5, UR4, 0xb, URZ ;  /* 0x0000000b04057899 */ /* 0x000fe4000800063f */
[----:B------:R-:W-:Y:S01]  /*02e0*/  USHF.L.U32 UR4, UR4, 0x1, URZ ;  /* 0x0000000104047899 */ /* 0x000fe2000800063f */
[----:B------:R-:W0:Y:S11]  /*02f0*/  FENCE.VIEW.ASYNC.S ;  /* 0x00000000000073c6 */ /* 0x000e360000000000 */
[----:B0-----:R0:W1:Y:S01]  /*0300*/  SYNCS.EXCH.64 URZ, [UR7], UR4 ;  /* 0x00000004073f75b2 */ /* 0x0010620008000100 */
[----:B------:R0:W2:Y:S01]  /*0310*/  SYNCS.EXCH.64 URZ, [UR7+0x10], UR8 ;  /* 0x00001008073f75b2 */ /* 0x0000a20008000100 */
[----:B------:R0:W3:Y:S01]  /*0320*/  SYNCS.EXCH.64 URZ, [UR7+0x8], UR4 ;  /* 0x00000804073f75b2 */ /* 0x0000e20008000100 */
[----:B------:R0:W4:Y:S01]  /*0330*/  SYNCS.EXCH.64 URZ, [UR7+0x18], UR8 ;  /* 0x00001808073f75b2 */ /* 0x0001220008000100 */
[----:B------:R-:W-:Y:S01]  /*0340*/  NOP ;  /* 0x0000000000007918 */ /* 0x000fe20000000000 */
.L_x_2:
[----:B------:R-:W5:Y:S01]  /*0350*/  S2UR UR15, SR_CTAID.X ;  /* 0x00000000000f79c3 */ /* 0x000f620000002500 */
[----:B------:R-:W-:Y:S01]  /*0360*/  SHF.R.S32.HI R2, RZ, 0x1f, R3 ;  /* 0x0000001fff027819 */ /* 0x000fe20000011403 */
[----:B------:R-:W1:Y:S01]  /*0370*/  SHFL.IDX PT, R7, R0, RZ, 0x1f ;  /* 0x00001fff00077589 */ /* 0x000e6200000e0000 */
[----:B------:R-:W-:Y:S02]  /*0380*/  ELECT P0, URZ, PT ;  /* 0x00000000003f782f */ /* 0x000fe40003800000 */
[----:B------:R-:W-:Y:S01]  /*0390*/  SHF.R.S32.HI R11, RZ, 0x1f, R6 ;  /* 0x0000001fff0b7819 */ /* 0x000fe20000011406 */
[----:B0-----:R-:W-:Y:S01]  /*03a0*/  ULDC UR4, c[0x0][0x150] ;  /* 0x0000540000047ab9 */ /* 0x001fe20000000800 */
[----:B------:R-:W-:Y:S01]  /*03b0*/  LEA.HI R2, R2, R3, RZ, 0x7 ;  /* 0x0000000302027211 */ /* 0x000fe200078f38ff */
[----:B------:R-:W0:Y:S01]  /*03c0*/  SHFL.IDX PT, R8, R0, RZ, 0x1f ;  /* 0x00001fff00087589 */ /* 0x000e2200000e0000 */
[----:B------:R-:W2:Y:S01]  /*03d0*/  S2UR UR8, SR_CTAID.Y ;  /* 0x00000000000879c3 */ /* 0x000ea20000002600 */
[----:B------:R-:W-:-:S02]  /*03e0*/  ELECT P1, URZ, PT ;  /* 0x00000000003f782f */ /* 0x000fc40003820000 */
[----:B------:R-:W-:Y:S01]  /*03f0*/  LOP3.LUT R2, R2, 0xffffff80, RZ, 0xc0, !PT ;  /* 0xffffff8002027812 */ /* 0x000fe200078ec0ff */
[----:B------:R-:W-:Y:S01]  /*0400*/  ULDC UR7, c[0x0][0x144] ;  /* 0x0000510000077ab9 */ /* 0x000fe20000000800 */
[----:B------:R-:W-:Y:S01]  /*0410*/  LEA.HI R11, R11, R6, RZ, 0x2 ;  /* 0x000000060b0b7211 */ /* 0x000fe200078f10ff */
[----:B------:R-:W-:Y:S01]  /*0420*/  UMOV UR18, 0x80 ;  /* 0x0000008000127882 */ /* 0x000fe20000000000 */
[----:B------:R-:W-:Y:S01]  /*0430*/  NOP ;  /* 0x0000000000007918 */ /* 0x000fe20000000000 */
[----:B------:R-:W-:Y:S01]  /*0440*/  IMAD.IADD R4, R3, 0x1, -R2 ;  /* 0x0000000103047824 */ /* 0x000fe200078e0a02 */
[----:B------:R-:W-:Y:S01]  /*0450*/  LOP3.LUT R11, R11, 0x3ffffffc, RZ, 0xc0, !PT ;  /* 0x3ffffffc0b0b7812 */ /* 0x000fe200078ec0ff */
[----:B------:R-:W-:Y:S01]  /*0460*/  NOP ;  /* 0x0000000000007918 */ /* 0x000fe20000000000 */
[----:B------:R-:W-:Y:S01]  /*0470*/  ULDC UR17, c[0x0][0x148] ;  /* 0x0000520000117ab9 */ /* 0x000fe20000000800 */
[----:B------:R-:W-:Y:S01]  /*0480*/  IMAD.MOV.U32 R152, RZ, RZ, 0x1 ;  /* 0x00000001ff987424 */ /* 0x000fe200078e00ff */
[----:B------:R-:W-:Y:S01]  /*0490*/  SHF.R.S32.HI R9, RZ, 0x1f, R4 ;  /* 0x0000001fff097819 */ /* 0x000fe20000011404 */
[----:B------:R-:W-:Y:S01]  /*04a0*/  IMAD.IADD R11, R6, 0x1, -R11 ;  /* 0x00000001060b7824 */ /* 0x000fe200078e0a0b */
[----:B------:R-:W-:-:S02]  /*04b0*/  ISETP.NE.AND P2, PT, RZ, UR19, PT ;  /* 0x00000013ff007c0c */ /* 0x000fc4000bf45270 */
[----:B-----5:R-:W-:Y:S02]  /*04c0*/  I2FP.F32.U32 R10, UR15 ;  /* 0x0000000f000a7c45 */ /* 0x020fe40008201000 */
[----:B------:R-:W-:Y:S02]  /*04d0*/  LEA.HI R2, R9, R4, RZ, 0x3 ;  /* 0x0000000409027211 */ /* 0x000fe400078f18ff */
[----:B-1----:R-:W-:Y:S01]  /*04e0*/  ISETP.NE.OR P0, PT, R7, RZ, !P0 ;  /* 0x000000ff0700720c */ /* 0x002fe20004705670 */
[----:B------:R-:W-:Y:S01]  /*04f0*/  FMUL R10, R10, UR4 ;  /* 0x000000040a0a7c20 */ /* 0x000fe20008400000 */
[--C-:B------:R-:W-:Y:S01]  /*0500*/  SHF.R.S32.HI R7, RZ, 0x3, R2.reuse ;  /* 0x00000003ff077819 */ /* 0x100fe20000011402 */
[----:B------:R-:W-:Y:S01]  /*0510*/  ULDC UR4, c[0x0][0x154] ;  /* 0x0000550000047ab9 */ /* 0x000fe20000000800 */
[----:B------:R-:W-:Y:S02]  /*0520*/  SHF.R.S32.HI R2, RZ, 0x1f, R2 ;  /* 0x0000001fff027819 */ /* 0x000fe40000011402 */
[----:B0-----:R-:W-:Y:S01]  /*0530*/  ISETP.NE.OR P1, PT, R8, RZ, !P1 ;  /* 0x000000ff0800720c */ /* 0x001fe20004f25670 */
[----:B------:R-:W0:Y:S01]  /*0540*/  F2I.U32.TRUNC.NTZ R10, R10 ;  /* 0x0000000a000a7305 */ /* 0x000e22000020f000 */
[----:B------:R-:W-:Y:S01]  /*0550*/  LEA.HI R2, R2, R7, RZ, 0x2 ;  /* 0x0000000702027211 */ /* 0x000fe200078f10ff */
[----:B------:R1:W1:Y:S01]  /*0560*/  SHFL.IDX PT, R8, R5, RZ, 0x1f ;  /* 0x00001fff05087589 */ /* 0x00026200000e0000 */
[----:B--2---:R-:W-:-:S02]  /*0570*/  I2FP.F32.U32 R0, UR8 ;  /* 0x0000000800007c45 */ /* 0x004fc40008201000 */
[----:B------:R-:W-:Y:S01]  /*0580*/  LOP3.LUT R2, R2, 0xfffffffc, RZ, 0xc0, !PT ;  /* 0xfffffffc02027812 */ /* 0x000fe200078ec0ff */
[----:B------:R-:W-:Y:S02]  /*0590*/  VOTEU.ALL UP0, P0 ;  /* 0x00000000003f7886 */ /* 0x000fe40000000000 */
[----:B------:R-:W-:Y:S02]  /*05a0*/  FMUL R6, R0, UR4 ;  /* 0x0000000400067c20 */ /* 0x000fe40008400000 */
[----:B------:R-:W-:Y:S01]  /*05b0*/  IMAD.IADD R2, R7, 0x1, -R2 ;  /* 0x0000000107027824 */ /* 0x000fe200078e0a02 */
[----:B------:R-:W2:Y:S01]  /*05c0*/  @!UP0 S2UR UR11, SR_CgaCtaId ;  /* 0x00000000000b89c3 */ /* 0x000ea20000008800 */
[----:B------:R-:W-:Y:S01]  /*05d0*/  VOTEU.ALL UP1, P1 ;  /* 0x00000000003f7886 */ /* 0x000fe20000820000 */
[----:B------:R-:W-:Y:S01]  /*05e0*/  @!UP0 UMOV UR10, 0x400 ;  /* 0x00000400000a8882 */ /* 0x000fe20000000000 */
[----:B------:R-:W-:Y:S01]  /*05f0*/  IMAD R2, R11, 0x4, R2 ;  /* 0x000000040b027824 */ /* 0x000fe200078e0202 */
[----:B0-----:R-:W-:Y:S01]  /*0600*/  R2UR UR4, R10 ;  /* 0x000000000a0472ca */ /* 0x001fe200000e0000 */
[----:B------:R-:W0:Y:S01]  /*0610*/  F2I.U32.TRUNC.NTZ R6, R6 ;  /* 0x0000000600067305 */ /* 0x000e22000020f000 */
[----:B------:R-:W-:Y:S01]  /*0620*/  @!UP1 UMOV UR13, 0x400 ;  /* 0x00000400000d9882 */ /* 0x000fe20000000000 */
[C---:B------:R-:W-:Y:S01]  /*0630*/  IMAD.SHL.U32 R153, R2.reuse, 0x4, RZ ;  /* 0x0000000402997824 */ /* 0x040fe200078e00ff */
[----:B------:R-:W-:Y:S01]  /*0640*/  LEA.HI R0, R2, R2, RZ, 0x1 ;  /* 0x0000000202007211 */ /* 0x000fe200078f08ff */
[----:B------:R-:W5:Y:S01]  /*0650*/  @!UP1 S2UR UR16, SR_CgaCtaId ;  /* 0x00000000001099c3 */ /* 0x000f620000008800 */
[----:B------:R-:W-:Y:S01]  /*0660*/  VOTEU.ALL UP2, P1 ;  /* 0x00000000003f7886 */ /* 0x000fe20000840000 */
[----:B------:R-:W-:Y:S01]  /*0670*/  VOTEU.ALL UP3, P1 ;  /* 0x00000000003f7886 */ /* 0x000fe20000860000 */
[----:B------:R-:W-:Y:S01]  /*0680*/  LOP3.LUT R7, R0, 0xfffffffe, RZ, 0xc0, !PT ;  /* 0xfffffffe00077812 */ /* 0x000fe200078ec0ff */
[----:B------:R-:W-:Y:S01]  /*0690*/  VOTEU.ALL UP4, P1 ;  /* 0x00000000003f7886 */ /* 0x000fe20000880000 */
[----:B------:R-:W-:Y:S01]  /*06a0*/  LOP3.LUT R153, R2, 0xc, R153, 0x78, !PT ;  /* 0x0000000c02997812 */ /* 0x000fe200078e7899 */
[----:B------:R-:W-:-:S02]  /*06b0*/  VOTEU.ALL UP5, P1 ;  /* 0x00000000003f7886 */ /* 0x000fc400008a0000 */
[----:B------:R-:W-:Y:S01]  /*06c0*/  IMAD.IADD R7, R2, 0x1, -R7 ;  /* 0x0000000102077824 */ /* 0x000fe200078e0a07 */
[----:B------:R-:W-:Y:S01]  /*06d0*/  UIADD3 UR4, -UR4, URZ, URZ ;  /* 0x0000003f04047290 */ /* 0x000fe2000fffe13f */
[----:B------:R-:W3:Y:S01]  /*06e0*/  LDC R2, c[0x0][0x140] ;  /* 0x00005000ff027b82 */ /* 0x000ee20000000800 */
[----:B0-----:R-:W-:Y:S02]  /*06f0*/  R2UR UR9, R6 ;  /* 0x00000000060972ca */ /* 0x001fe400000e0000 */
[----:B------:R-:W-:Y:S02]  /*0700*/  UIMAD UR7, UR7, UR4, UR15 ;  /* 0x00000004070772a4 */ /* 0x000fe4000f8e020f */
[----:B--2---:R-:W-:Y:S01]  /*0710*/  @!UP0 ULEA UR12, UR11, UR10, 0x18 ;  /* 0x0000000a0b0c8291 */ /* 0x004fe2000f8ec03f */
[----:B------:R-:W-:Y:S01]  /*0720*/  UMOV UR4, 0x20 ;  /* 0x0000002000047882 */ /* 0x000fe20000000000 */
[----:B------:R-:W-:-:S04]  /*0730*/  @!UP1 UIADD3 UR10, -UR18, 0x100000, URZ ;  /* 0x00100000120a9890 */ /* 0x000fc8000fffe13f */
[----:B------:R-:W-:Y:S02]  /*0740*/  @!UP1 USHF.L.U32 UR11, UR10, 0xb, URZ ;  /* 0x0000000b0a0b9899 */ /* 0x000fe4000800063f */
[----:B------:R-:W-:Y:S01]  /*0750*/  @!UP1 USHF.L.U32 UR10, UR10, 0x1, URZ ;  /* 0x000000010a0a9899 */ /* 0x000fe2000800063f */
[----:B------:R-:W-:Y:S01]  /*0760*/  ISETP.NE.AND P3, PT, R7, UR7, PT ;  /* 0x0000000707007c0c */ /* 0x000fe2000bf65270 */
[----:B------:R-:W-:-:S04]  /*0770*/  @!UP0 UIADD3 UR4, -UR4, 0x100000, URZ ;  /* 0x0010000004048890 */ /* 0x000fc8000fffe13f */
[----:B------:R-:W-:Y:S02]  /*0780*/  @!UP0 USHF.L.U32 UR5, UR4, 0xb, URZ ;  /* 0x0000000b04058899 */ /* 0x000fe4000800063f */
[----:B------:R-:W-:Y:S01]  /*0790*/  @!UP0 USHF.L.U32 UR4, UR4, 0x1, URZ ;  /* 0x0000000104048899 */ /* 0x000fe2000800063f */
[----:B------:R-:W-:Y:S01]  /*07a0*/  VOTEU.ALL UP0, P0 ;  /* 0x00000000003f7886 */ /* 0x000fe20000000000 */
[----:B-----5:R-:W-:Y:S01]  /*07b0*/  @!UP1 ULEA UR13, UR16, UR13, 0x18 ;  /* 0x0000000d100d9291 */ /* 0x020fe2000f8ec03f */
[----:B------:R-:W-:Y:S01]  /*07c0*/  VOTEU.ALL UP1, P0 ;  /* 0x00000000003f7886 */ /* 0x000fe20000020000 */
[----:B------:R-:W-:Y:S01]  /*07d0*/  UIADD3 UR9, -UR9, URZ, URZ ;  /* 0x0000003f09097290 */ /* 0x000fe2000fffe13f */
[----:B------:R-:W-:Y:S01]  /*07e0*/  LOP3.LUT P0, RZ, R4, 0x7, RZ, 0xc0, !PT ;  /* 0x0000000704ff7812 */ /* 0x000fe2000780c0ff */
[----:B------:R-:W0:Y:S06]  /*07f0*/  FENCE.VIEW.ASYNC.S ;  /* 0x00000000000073c6 */ /* 0x000e2c0000000000 */
[----:B0-----:R-:W0:Y:S01]  /*0800*/  @!UP0 SYNCS.EXCH.64 URZ, [UR12+0x50], UR4 ;  /* 0x000050040c3f85b2 */ /* 0x001e220008000100 */
[----:B------:R-:W-:-:S02]  /*0810*/  @P3 LEA.HI R0, R153, R153, RZ, 0x1 ;  /* 0x0000009999003211 */ /* 0x000fc400078f08ff */
[----:B---3--:R-:W-:Y:S02]  /*0820*/  ISETP.EQ.U32.AND P1, PT, R2, 0x1, PT ;  /* 0x000000010200780c */ /* 0x008fe40003f22070 */
[----:B------:R-:W-:Y:S02]  /*0830*/  @P3 SHF.R.S32.HI R0, RZ, 0x1, R0 ;  /* 0x00000001ff003819 */ /* 0x000fe40000011400 */
[----:B------:R-:W-:-:S04]  /*0840*/  ISETP.LT.U32.AND P0, PT, R153, 0x2, !P0 ;  /* 0x000000029900780c */ /* 0x000fc80004701070 */
[----:B-1----:R-:W-:Y:S01]  /*0850*/  SEL R5, RZ, 0x1, !P0 ;  /* 0x00000001ff057807 */ /* 0x002fe20004000000 */
[----:B------:R1:W2:Y:S01]  /*0860*/  @!UP1 SYNCS.EXCH.64 URZ, [UR12+0x58], UR4 ;  /* 0x000058040c3f95b2 */ /* 0x0002a20008000100 */
[----:B------:R-:W-:Y:S01]  /*0870*/  NOP ;  /* 0x0000000000007918 */ /* 0x000fe20000000000 */
[----:B-1----:R-:W-:Y:S01]  /*0880*/  UIMAD UR4, UR17, UR9, UR8 ;  /* 0x00000009110472a4 */ /* 0x002fe2000f8e0208 */
[----:B------:R1:W3:Y:S05]  /*0890*/  @!UP2 SYNCS.EXCH.64 URZ, [UR13+0x30], UR10 ;  /* 0x0000300a0d3fa5b2 */ /* 0x0002ea0008000100 */
[----:B------:R-:W-:-:S04]  /*08a0*/  @P3 ISETP.NE.AND P4, PT, R0, UR4, PT ;  /* 0x0000000400003c0c */ /* 0x000fc8000bf85270 */
[----:B------:R-:W-:-:S04]  /*08b0*/  @P3 SEL R152, RZ, 0x1, P4 ;  /* 0x00000001ff983807 */ /* 0x000fc80002000000 */
[----:B------:R-:W-:Y:S01]  /*08c0*/  LOP3.LUT R152, R152, R5, RZ, 0xc0, !PT ;  /* 0x0000000598987212 */ /* 0x000fe200078ec0ff */
[----:B------:R1:W0:Y:S01]  /*08d0*/  @!UP3 SYNCS.EXCH.64 URZ, [UR13+0x38], UR10 ;  /* 0x0000380a0d3fb5b2 */ /* 0x0002220008000100 */
[----:B------:R1:W0:Y:S01]  /*08e0*/  @!UP4 SYNCS.EXCH.64 URZ, [UR13+0x40], UR10 ;  /* 0x0000400a0d3fc5b2 */ /* 0x0002220008000100 */
[----:B------:R1:W0:Y:S01]  /*08f0*/  @!UP5 SYNCS.EXCH.64 URZ, [UR13+0x48], UR10 ;  /* 0x0000480a0d3fd5b2 */ /* 0x0002220008000100 */
[----:B------:R-:W-:Y:S01]  /*0900*/  NOP ;  /* 0x0000000000007918 */ /* 0x000fe20000000000 */
[----:B-1----:R-:W-:Y:S05]  /*0910*/  @!P1 BRA `(.L_x_3) ;  /* 0x0000000000089947 */ /* 0x002fea0003800000 */
[----:B0-234-:R-:W-:Y:S01]  /*0920*/  UCGABAR_ARV ;  /* 0x00000000000079c7 */ /* 0x01dfe20008000000 */
[----:B------:R-:W-:Y:S05]  /*0930*/  BRA `(.L_x_4) ;  /* 0x0000000000047947 */ /* 0x000fea0003800000 */
.L_x_3:
[----:B0-234-:R-:W-:Y:S01]  /*0940*/  NOP ;  /* 0x0000000000007918 */ /* 0x01dfe20000000000 */
.L_x_4:
[----:B------:R-:W-:Y:S01]  /*0950*/  ULDC.64 UR4, c[0x0][0x598] ;  /* 0x0001660000047ab9 */ /* 0x000fe20000000a00 */
[----:B------:R-:W-:Y:S01]  /*0960*/  ULDC.64 UR50, c[0x0][0x208] ;  /* 0x0000820000327ab9 */ /* 0x000fe20000000a00 */
[----:B------:R-:W-:-:S04]  /*0970*/  ISETP.NE.U32.AND P0, PT, RZ, UR4, PT ;  /* 0x00000004ff007c0c */ /* 0x000fc8000bf05070 */
[----:B------:R-:W-:-:S13]  /*0980*/  ISETP.NE.AND.EX P0, PT, RZ, UR5, PT, P0 ;  /* 0x00000005ff007c0c */ /* 0x000fda000bf05300 */
[----:B------:R-:W-:Y:S05]  /*0990*/  @!P0 BRA `(.L_x_5) ;  /* 0x00000000001c8947 */ /* 0x000fea0003800000 */
[----:B------:R-:W0:Y:S02]  /*09a0*/  LDC.64 R6, c[0x0][0x598] ;  /* 0x00016600ff067b82 */ /* 0x000e240000000a00 */
[----:B0-----:R-:W2:Y:S02]  /*09b0*/  LDG.E.64 R6, desc[UR50][R6.64] ;  /* 0x0000003206067981 */ /* 0x001ea4000c1e1b00 */
[----:B--2---:R-:W-:-:S04]  /*09c0*/  ISETP.NE.U32.AND P0, PT, R6, RZ, PT ;  /* 0x000000ff0600720c */ /* 0x004fc80003f05070 */
[----:B------:R-:W-:-:S13]  /*09d0*/  ISETP.NE.AND.EX P0, PT, R7, RZ, PT, P0 ;  /* 0x000000ff0700720c */ /* 0x000fda0003f05300 */
[----:B------:R-:W-:Y:S05]  /*09e0*/  @!P0 BRA `(.L_x_5) ;  /* 0x0000000000088947 */ /* 0x000fea0003800000 */
[----:B------:R0:W5:Y:S01]  /*09f0*/  LD.E R23, desc[UR50][R6.64] ;  /* 0x0000003206177980 */ /* 0x000162000c101900 */
[----:B------:R-:W-:Y:S05]  /*0a00*/  BRA `(.L_x_6) ;  /* 0x0000000000247947 */ /* 0x000fea0003800000 */
.L_x_5:
[----:B------:R-:W-:Y:S02]  /*0a10*/  ULDC.64 UR4, c[0x0][0x588] ;  /* 0x0001620000047ab9 */ /* 0x000fe40000000a00 */
[----:B------:R-:W-:-:S04]  /*0a20*/  ISETP.NE.U32.AND P0, PT, RZ, UR4, PT ;  /* 0x00000004ff007c0c */ /* 0x000fc8000bf05070 */
[----:B------:R-:W-:-:S13]  /*0a30*/  ISETP.NE.AND.EX P0, PT, RZ, UR5, PT, P0 ;  /* 0x00000005ff007c0c */ /* 0x000fda000bf05300 */
[----:B------:R-:W-:Y:S05]  /*0a40*/  @!P0 BRA `(.L_x_7) ;  /* 0x00000000000c8947 */ /* 0x000fea0003800000 */
[----:B------:R-:W0:Y:S02]  /*0a50*/  LDC.64 R6, c[0x0][0x588] ;  /* 0x00016200ff067b82 */ /* 0x000e240000000a00 */
[----:B0-----:R1:W5:Y:S01]  /*0a60*/  LDG.E R23, desc[UR50][R6.64] ;  /* 0x0000003206177981 */ /* 0x001362000c1e1900 */
[----:B------:R-:W-:Y:S05]  /*0a70*/  BRA `(.L_x_6) ;  /* 0x0000000000087947 */ /* 0x000fea0003800000 */
.L_x_7:
[----:B------:R-:W-:Y:S02]  /*0a80*/  ULDC UR4, c[0x0][0x580] ;  /* 0x0001600000047ab9 */ /* 0x000fe40000000800 */
[----:B------:R-:W-:-:S07]  /*0a90*/  IMAD.U32 R23, RZ, RZ, UR4 ;  /* 0x00000004ff177e24 */ /* 0x000fce000f8e00ff */
.L_x_6:
[----:B------:R-:W-:Y:S02]  /*0aa0*/  ULDC.64 UR4, c[0x0][0x5a0] ;  /* 0x0001680000047ab9 */ /* 0x000fe40000000a00 */
[----:B------:R-:W-:-:S04]  /*0ab0*/  ISETP.NE.U32.AND P0, PT, RZ, UR4, PT ;  /* 0x00000004ff007c0c */ /* 0x000fc8000bf05070 */
[----:B------:R-:W-:-:S13]  /*0ac0*/  ISETP.NE.AND.EX P0, PT, RZ, UR5, PT, P0 ;  /* 0x00000005ff007c0c */ /* 0x000fda000bf05300 */
[----:B------:R-:W-:Y:S05]  /*0ad0*/  @!P0 BRA `(.L_x_8) ;  /* 0x00000000001c8947 */ /* 0x000fea0003800000 */
[----:B01----:R-:W0:Y:S02]  /*0ae0*/  LDC.64 R6, c[0x0][0x5a0] ;  /* 0x00016800ff067b82 */ /* 0x003e240000000a00 */
[----:B0-----:R-:W2:Y:S02]  /*0af0*/  LDG.E.64 R6, desc[UR50][R6.64] ;  /* 0x0000003206067981 */ /* 0x001ea4000c1e1b00 */
[----:B--2---:R-:W-:-:S04]  /*0b00*/  ISETP.NE.U32.AND P0, PT, R6, RZ, PT ;  /* 0x000000ff0600720c */ /* 0x004fc80003f05070 */
[----:B------:R-:W-:-:S13]  /*0b10*/  ISETP.NE.AND.EX P0, PT, R7, RZ, PT, P0 ;  /* 0x000000ff0700720c */ /* 0x000fda0003f05300 */
[----:B------:R-:W-:Y:S05]  /*0b20*/  @!P0 BRA `(.L_x_8) ;  /* 0x0000000000088947 */ /* 0x000fea0003800000 */
[----:B------:R0:W5:Y:S01]  /*0b30*/  LD.E R22, desc[UR50][R6.64] ;  /* 0x0000003206167980 */ /* 0x000162000c101900 */
[----:B------:R-:W-:Y:S05]  /*0b40*/  BRA `(.L_x_9) ;  /* 0x0000000000247947 */ /* 0x000fea0003800000 */
.L_x_8:
[----:B------:R-:W-:Y:S02]  /*0b50*/  ULDC.64 UR4, c[0x0][0x590] ;  /* 0x0001640000047ab9 */ /* 0x000fe40000000a00 */
[----:B------:R-:W-:-:S04]  /*0b60*/  ISETP.NE.U32.AND P0, PT, RZ, UR4, PT ;  /* 0x00000004ff007c0c */ /* 0x000fc8000bf05070 */
[----:B------:R-:W-:-:S13]  /*0b70*/  ISETP.NE.AND.EX P0, PT, RZ, UR5, PT, P0 ;  /* 0x00000005ff007c0c */ /* 0x000fda000bf05300 */
[----:B------:R-:W-:Y:S05]  /*0b80*/  @!P0 BRA `(.L_x_10) ;  /* 0x00000000000c8947 */ /* 0x000fea0003800000 */
[----:B01----:R-:W0:Y:S02]  /*0b90*/  LDC.64 R6, c[0x0][0x590] ;  /* 0x00016400ff067b82 */ /* 0x003e240000000a00 */
[----:B0-----:R1:W5:Y:S01]  /*0ba0*/  LDG.E R22, desc[UR50][R6.64] ;  /* 0x0000003206167981 */ /* 0x001362000c1e1900 */
[----:B------:R-:W-:Y:S05]  /*0bb0*/  BRA `(.L_x_9) ;  /* 0x0000000000087947 */ /* 0x000fea0003800000 */
.L_x_10:
[----:B------:R-:W-:Y:S02]  /*0bc0*/  ULDC UR4, c[0x0][0x584] ;  /* 0x0001610000047ab9 */ /* 0x000fe40000000800 */
[----:B------:R-:W-:-:S07]  /*0bd0*/  IMAD.U32 R22, RZ, RZ, UR4 ;  /* 0x00000004ff167e24 */ /* 0x000fce000f8e00ff */
.L_x_9:
[----:B------:R-:W-:Y:S01]  /*0be0*/  ULDC UR4, c[0x0][0x65c] ;  /* 0x0001970000047ab9 */ /* 0x000fe20000000800 */
[----:B01----:R-:W0:Y:S01]  /*0bf0*/  LDC.64 R6, c[0x0][0x650] ;  /* 0x00019400ff067b82 */ /* 0x003e220000000a00 */
[----:B------:R-:W-:Y:S01]  /*0c00*/  UISETP.NE.AND UP2, UPT, UR4, 0x1, UPT ;  /* 0x000000010400788c */ /* 0x000fe2000bf45270 */
[----:B------:R-:W-:Y:S01]  /*0c10*/  IMAD.MOV.U32 R18, RZ, RZ, -0x1 ;  /* 0xffffffffff127424 */ /* 0x000fe200078e00ff */
[----:B------:R-:W-:Y:S01]  /*0c20*/  UISETP.NE.AND UP0, UPT, UR19, 0x2, UPT ;  /* 0x000000021300788c */ /* 0x000fe2000bf05270 */
[----:B------:R-:W-:Y:S01]  /*0c30*/  IMAD.MOV.U32 R2, RZ, RZ, -0x1 ;  /* 0xffffffffff027424 */ /* 0x000fe200078e00ff */
[----:B------:R-:W-:Y:S01]  /*0c40*/  UP2UR UR40, UPR, URZ, 0x4 ;  /* 0x000000043f287883 */ /* 0x000fe20008000000 */
[----:B------:R-:W-:-:S06]  /*0c50*/  IMAD.MOV.U32 R19, RZ, RZ, -0x1 ;  /* 0xffffffffff137424 */ /* 0x000fcc00078e00ff */
[----:B------:R-:W-:Y:S01]  /*0c60*/  @UP2 ULDC UR12, c[0x0][0x10] ;  /* 0x00000400000c2ab9 */ /* 0x000fe20000000800 */
[----:B------:R-:W-:Y:S01]  /*0c70*/  @UP2 UMOV UR4, UR8 ;  /* 0x0000000800042c82 */ /* 0x000fe20008000000 */
[----:B------:R-:W-:Y:S01]  /*0c80*/  @UP2 UMOV UR5, URZ ;  /* 0x0000003f00052c82 */ /* 0x000fe20008000000 */
[----:B------:R-:W-:Y:S01]  /*0c90*/  @!UP2 ULDC UR16, c[0x0][0xc] ;  /* 0x000003000010aab9 */ /* 0x000fe20000000800 */
[----:B------:R-:W-:Y:S01]  /*0ca0*/  @UP2 UIMAD.WIDE.U32 UR12, UR15, UR12, UR4 ;  /* 0x0000000c0f0c22a5 */ /* 0x000fe2000f8e0004 */
[----:B------:R-:W-:Y:S02]  /*0cb0*/  ULDC UR10, c[0x0][0xc] ;  /* 0x00000300000a7ab9 */ /* 0x000fe40000000800 */
[----:B------:R-:W-:Y:S01]  /*0cc0*/  @UP2 UMOV UR4, URZ ;  /* 0x0000003f00042c82 */ /* 0x000fe20008000000 */
[----:B------:R-:W-:Y:S01]  /*0cd0*/  UMOV UR5, URZ ;  /* 0x0000003f00057c82 */ /* 0x000fe20008000000 */
[----:B------:R-:W-:Y:S01]  /*0ce0*/  @UP2 UIADD3 UR18, UR13, UR4, URZ ;  /* 0x000000040d122290 */ /* 0x000fe2000fffe03f */
[----:B------:R-:W-:-:S02]  /*0cf0*/  ULDC UR11, c[0x0][0x10] ;  /* 0x00000400000b7ab9 */ /* 0x000fc40000000800 */
[----:B------:R-:W-:Y:S01]  /*0d00*/  UMOV UR4, UR15 ;  /* 0x0000000f00047c82 */ /* 0x000fe20008000000 */
[----:B------:R-:W-:Y:S02]  /*0d10*/  UIMAD.WIDE.U32 UR10, UR10, UR11, URZ ;  /* 0x0000000b0a0a72a5 */ /* 0x000fe4000f8e003f */
[----:B------:R-:W-:Y:S01]  /*0d20*/  @!UP2 UIMAD.WIDE.U32 UR4, UR8, UR16, UR4 ;  /* 0x000000100804a2a5 */ /* 0x000fe2000f8e0004 */
[----:B------:R-:W-:Y:S02]  /*0d30*/  ULDC UR13, c[0x0][0x14] ;  /* 0x00000500000d7ab9 */ /* 0x000fe40000000800 */
[----:B------:R-:W-:Y:S02]  /*0d40*/  UIMAD.WIDE.U32 UR38, UR10, UR13, URZ ;  /* 0x0000000d0a2672a5 */ /* 0x000fe4000f8e003f */
[----:B------:R-:W-:Y:S02]  /*0d50*/  UIMAD UR41, UR11, UR13, URZ ;  /* 0x0000000d0b2972a4 */ /* 0x000fe4000f8e023f */
[----:B------:R-:W-:Y:S01]  /*0d60*/  @!UP2 UMOV UR12, UR4 ;  /* 0x00000004000cac82 */ /* 0x000fe20008000000 */
[----:B------:R-:W-:Y:S01]  /*0d70*/  @!UP2 UMOV UR18, UR5 ;  /* 0x000000050012ac82 */ /* 0x000fe20008000000 */
[----:B------:R-:W-:-:S02]  /*0d80*/  UIADD3 UR41, UR39, UR41, URZ ;  /* 0x0000002927297290 */ /* 0x000fc4000fffe03f */
[----:B------:R-:W-:-:S04]  /*0d90*/  UIADD3 UR4, UP1, UR12, UR38, URZ ;  /* 0x000000260c047290 */ /* 0x000fc8000ff3e03f */
[----:B------:R-:W-:Y:S02]  /*0da0*/  UIADD3.X UR5, UR18, UR41, URZ, UP1, !UPT ;  /* 0x0000002912057290 */ /* 0x000fe40008ffe43f */
[----:B------:R-:W-:Y:S02]  /*0db0*/  USEL UR4, UR4, UR12, !UP0 ;  /* 0x0000000c04047287 */ /* 0x000fe4000c000000 */
[----:B------:R-:W-:-:S04]  /*0dc0*/  USEL UR5, UR5, UR18, !UP0 ;  /* 0x0000001205057287 */ /* 0x000fc8000c000000 */
[----:B0-----:R-:W-:Y:S01]  /*0dd0*/  ISETP.LE.U32.AND P0, PT, R6, UR4, PT ;  /* 0x0000000406007c0c */ /* 0x001fe2000bf03070 */
[----:B------:R-:W-:Y:S02]  /*0de0*/  IMAD.U32 R16, RZ, RZ, UR4 ;  /* 0x00000004ff107e24 */ /* 0x000fe4000f8e00ff */
[----:B------:R-:W-:Y:S02]  /*0df0*/  IMAD.U32 R0, RZ, RZ, UR5 ;  /* 0x00000005ff007e24 */ /* 0x000fe4000f8e00ff */
[----:B------:R-:W-:-:S03]  /*0e00*/  IMAD.U32 R17, RZ, RZ, UR5 ;  /* 0x00000005ff117e24 */ /* 0x000fc6000f8e00ff */
[----:B------:R-:W-:Y:S02]  /*0e10*/  ISETP.GE.U32.AND.EX P0, PT, R0, R7, PT, P0 ;  /* 0x000000070000720c */ /* 0x000fe40003f06100 */
[----:B------:R-:W-:-:S11]  /*0e20*/  PRMT R0, RZ, 0x7610, R0 ;  /* 0x00007610ff007816 */ /* 0x000fd60000000000 */
[----:B------:R-:W-:Y:S05]  /*0e30*/  @P0 BRA `(.L_x_11) ;  /* 0x0000000400500947 */ /* 0x000fea0003800000 */
[----:B------:R-:W-:Y:S01]  /*0e40*/  ULDC.64 UR18, c[0x0][0x628] ;  /* 0x00018a0000127ab9 */ /* 0x000fe20000000a00 */
[C---:B------:R-:W-:Y:S01]  /*0e50*/  R2UR UR20, R16.reuse ;  /* 0x00000000101472ca */ /* 0x040fe200000e0000 */
[----:B------:R-:W-:Y:S01]  /*0e60*/  ULDC UR16, c[0x0][0x630] ;  /* 0x00018c0000107ab9 */ /* 0x000fe20000000800 */
[----:B------:R-:W-:Y:S02]  /*0e70*/  ISETP.NE.U32.AND P0, PT, RZ, UR18, PT ;  /* 0x00000012ff007c0c */ /* 0x000fe4000bf05070 */
[----:B------:R-:W-:Y:S02]  /*0e80*/  R2UR UR4, R16 ;  /* 0x00000000100472ca */ /* 0x000fe400000e0000 */
[----:B------:R-:W-:Y:S02]  /*0e90*/  ISETP.NE.AND.EX P0, PT, RZ, UR19, PT, P0 ;  /* 0x00000013ff007c0c */ /* 0x000fe4000bf05300 */
[----:B------:R-:W-:-:S11]  /*0ea0*/  R2UR UR5, R17 ;  /* 0x00000000110572ca */ /* 0x000fd600000e0000 */
[----:B------:R-:W-:Y:S05]  /*0eb0*/  @!P0 BRA `(.L_x_12) ;  /* 0x0000000000308947 */ /* 0x000fea0003800000 */
[----:B------:R-:W-:Y:S01]  /*0ec0*/  R2UR UR4, R16 ;  /* 0x00000000100472ca */ /* 0x000fe200000e0000 */
[----:B------:R-:W-:Y:S01]  /*0ed0*/  ULDC UR12, c[0x0][0x634] ;  /* 0x00018d00000c7ab9 */ /* 0x000fe20000000800 */
[----:B------:R-:W-:-:S11]  /*0ee0*/  R2UR UR15, R17 ;  /* 0x00000000110f72ca */ /* 0x000fd600000e0000 */
[----:B------:R-:W-:-:S04]  /*0ef0*/  UIADD3 UR12, UP1, UR4, UR12, URZ ;  /* 0x0000000c040c7290 */ /* 0x000fc8000ff3e03f */
[----:B------:R-:W-:-:S04]  /*0f00*/  UIADD3.X UR15, URZ, UR15, URZ, UP1, !UPT ;  /* 0x0000000f3f0f7290 */ /* 0x000fc80008ffe43f */
[----:B------:R-:W-:-:S04]  /*0f10*/  UIMAD.WIDE.U32 UR4, UR15, UR18, URZ ;  /* 0x000000120f0472a5 */ /* 0x000fc8000f8e003f */
[----:B------:R-:W-:Y:S02]  /*0f20*/  UIMAD.WIDE.U32 UR10, UP1, UR12, UR19, UR4 ;  /* 0x000000130c0a72a5 */ /* 0x000fe4000f820004 */
[----:B------:R-:W-:Y:S02]  /*0f30*/  UIMAD.WIDE.U32 UR4, UR12, UR18, URZ ;  /* 0x000000120c0472a5 */ /* 0x000fe4000f8e003f */
[----:B------:R-:W-:Y:S02]  /*0f40*/  UIADD3.X UR13, URZ, URZ, URZ, UP1, !UPT ;  /* 0x0000003f3f0d7290 */ /* 0x000fe40008ffe43f */
[----:B------:R-:W-:Y:S01]  /*0f50*/  UIADD3 URZ, UP1, UR5, UR10, URZ ;  /* 0x0000000a053f7290 */ /* 0x000fe2000ff3e03f */
[----:B------:R-:W-:-:S03]  /*0f60*/  UMOV UR12, UR11 ;  /* 0x0000000b000c7c82 */ /* 0x000fc60008000000 */
[----:B------:R-:W-:-:S12]  /*0f70*/  UIMAD.WIDE.U32.X UR4, UR15, UR19, UR12, UP1 ;  /* 0x000000130f0472a5 */ /* 0x000fd800088e040c */
.L_x_12:
[----:B------:R-:W-:Y:S01]  /*0f80*/  USHF.R.U64 UR4, UR4, UR16, UR5 ;  /* 0x0000001004047299 */ /* 0x000fe20008001205 */
[----:B------:R-:W-:Y:S01]  /*0f90*/  R2UR UR11, R17 ;  /* 0x00000000110b72ca */ /* 0x000fe200000e0000 */
[----:B------:R-:W-:Y:S02]  /*0fa0*/  USHF.R.U32.HI UR5, URZ, UR16, UR5 ;  /* 0x000000103f057299 */ /* 0x000fe40008011605 */
[----:B------:R-:W-:Y:S01]  /*0fb0*/  UIADD3 UR12, UP1, URZ, -UR4, URZ ;  /* 0x800000043f0c7290 */ /* 0x000fe2000ff3e03f */
[----:B------:R-:W-:Y:S01]  /*0fc0*/  ULDC.64 UR18, c[0x0][0x620] ;  /* 0x0001880000127ab9 */ /* 0x000fe20000000a00 */
[----:B------:R-:W-:Y:S02]  /*0fd0*/  UISETP.NE.AND UP2, UPT, UR40, URZ, UPT ;  /* 0x0000003f2800728c */ /* 0x000fe4000bf45270 */
[----:B------:R-:W-:Y:S01]  /*0fe0*/  UIADD3.X UR5, URZ, ~UR5, URZ, UP1, !UPT ;  /* 0x800000053f057290 */ /* 0x000fe20008ffe43f */
[----:B------:R-:W-:Y:S01]  /*0ff0*/  UMOV UR10, UR20 ;  /* 0x00000014000a7c82 */ /* 0x000fe20008000000 */
[----:B------:R-:W-:-:S02]  /*1000*/  ULDC UR13, c[0x0][0x618] ;  /* 0x00018600000d7ab9 */ /* 0x000fc40000000800 */
[----:B------:R-:W-:Y:S02]  /*1010*/  UIMAD UR5, UR5, UR18, URZ ;  /* 0x00000012050572a4 */ /* 0x000fe4000f8e023f */
[----:B------:R-:W-:Y:S02]  /*1020*/  UIMAD.WIDE.U32 UR10, UR12, UR18, UR10 ;  /* 0x000000120c0a72a5 */ /* 0x000fe4000f8e000a */
[----:B------:R-:W-:Y:S02]  /*1030*/  UIMAD UR12, UR12, UR19, UR5 ;  /* 0x000000130c0c72a4 */ /* 0x000fe4000f8e0205 */
[----:B------:R-:W-:Y:S02]  /*1040*/  @UP2 UIMAD UR7, UR17, UR9, UR8 ;  /* 0x00000009110722a4 */ /* 0x000fe4000f8e0208 */
[----:B------:R-:W-:Y:S01]  /*1050*/  UIADD3 UR11, UR11, UR12, URZ ;  /* 0x0000000c0b0b7290 */ /* 0x000fe2000fffe03f */
[----:B------:R-:W-:Y:S01]  /*1060*/  ULDC.64 UR8, c[0x0][0x640] ;  /* 0x0001900000087ab9 */ /* 0x000fe20000000a00 */
[----:B------:R-:W-:-:S02]  /*1070*/  ULDC UR15, c[0x0][0x608] ;  /* 0x00018200000f7ab9 */ /* 0x000fc40000000800 */
[----:B------:R-:W-:Y:S01]  /*1080*/  USHF.R.U64 UR20, UR10, UR13, UR11 ;  /* 0x0000000d0a147299 */ /* 0x000fe2000800120b */
[----:B------:R-:W-:Y:S01]  /*1090*/  ISETP.NE.U32.AND P0, PT, RZ, UR8, PT ;  /* 0x00000008ff007c0c */ /* 0x000fe2000bf05070 */
[----:B------:R-:W-:Y:S01]  /*10a0*/  USHF.R.U32.HI UR11, URZ, UR13, UR11 ;  /* 0x0000000d3f0b7299 */ /* 0x000fe2000801160b */
[----:B------:R-:W-:Y:S02]  /*10b0*/  ULDC UR21, c[0x0][0x658] ;  /* 0x0001960000157ab9 */ /* 0x000fe40000000800 */
[----:B------:R-:W-:Y:S01]  /*10c0*/  ISETP.NE.AND.EX P0, PT, RZ, UR9, PT, P0 ;  /* 0x00000009ff007c0c */ /* 0x000fe2000bf05300 */
[----:B------:R-:W-:Y:S02]  /*10d0*/  USHF.R.U64 UR25, UR20, UR15, UR11 ;  /* 0x0000000f14197299 */ /* 0x000fe4000800120b */
[----:B------:R-:W-:Y:S01]  /*10e0*/  USHF.R.U32.HI UR11, URZ, UR15, UR11 ;  /* 0x0000000f3f0b7299 */ /* 0x000fe2000801160b */
[----:B------:R-:W-:Y:S01]  /*10f0*/  UMOV UR10, 0xffffffff ;  /* 0xffffffff000a7882 */ /* 0x000fe20000000000 */
[----:B------:R-:W-:Y:S01]  /*1100*/  ULDC UR5, c[0x0][0x600] ;  /* 0x0001800000057ab9 */ /* 0x000fe20000000800 */
[----:B------:R-:W-:-:S02]  /*1110*/  USHF.L.U32 UR10, UR10, UR21, URZ ;  /* 0x000000150a0a7299 */ /* 0x000fc4000800063f */
[----:B------:R-:W-:Y:S02]  /*1120*/  USHF.R.U64 UR26, UR25, UR21, UR11 ;  /* 0x00000015191a7299 */ /* 0x000fe4000800120b */
[----:B------:R-:W-:Y:S02]  /*1130*/  ULOP3.LUT UR15, URZ, UR10, URZ, 0x33, !UPT ;  /* 0x0000000a3f0f7292 */ /* 0x000fe4000f8e333f */
[----:B------:R-:W-:Y:S02]  /*1140*/  UIADD3 UR19, UR5, -0x1, URZ ;  /* 0xffffffff05137890 */ /* 0x000fe4000fffe03f */
[----:B------:R-:W-:Y:S01]  /*1150*/  USHF.R.U32.HI UR11, URZ, UR21, UR11 ;  /* 0x000000153f0b7299 */ /* 0x000fe2000801160b */
[----:B------:R-:W-:Y:S01]  /*1160*/  ULDC UR22, c[0x0][0x648] ;  /* 0x0001920000167ab9 */ /* 0x000fe20000000800 */
[----:B------:R-:W-:Y:S01]  /*1170*/  ULDC UR23, c[0x0][0x638] ;  /* 0x00018e0000177ab9 */ /* 0x000fe20000000800 */
[----:B------:R-:W-:Y:S01]  /*1180*/  UMOV UR24, 0x1 ;  /* 0x0000000100187882 */ /* 0x000fe20000000000 */
[----:B------:R-:W-:Y:S01]  /*1190*/  UMOV UR10, UR26 ;  /* 0x0000001a000a7c82 */ /* 0x000fe20008000000 */
[----:B------:R-:W-:Y:S07]  /*11a0*/  @!P0 BRA `(.L_x_13) ;  /* 0x0000000000308947 */ /* 0x000fee0003800000 */
[----:B------:R-:W-:Y:S02]  /*11b0*/  ULDC UR16, c[0x0][0x64c] ;  /* 0x0001930000107ab9 */ /* 0x000fe40000000800 */
        /* <DEDUP_REMOVED lines=8> */
[----:B------:R-:W-:-:S07]  /*1240*/  UIMAD.WIDE.U32.X UR8, UR18, UR9, UR16, UP1 ;  /* 0x00000009120872a5 */ /* 0x000fce00088e0410 */
[----:B------:R-:W-:Y:S01]  /*1250*/  UMOV UR10, UR8 ;  /* 0x00000008000a7c82 */ /* 0x000fe20008000000 */
[----:B------:R-:W-:-:S05]  /*1260*/  UMOV UR11, UR9 ;  /* 0x00000009000b7c82 */ /* 0x000fca0008000000 */
.L_x_13:
[----:B------:R-:W-:Y:S01]  /*1270*/  USHF.R.U64 UR9, UR10, UR22, UR11 ;  /* 0x000000160a097299 */ /* 0x000fe2000800120b */
[----:B------:R-:W-:Y:S01]  /*1280*/  IMAD.MOV.U32 R0, RZ, RZ, 0x1 ;  /* 0x00000001ff007424 */ /* 0x000fe200078e00ff */
[----:B------:R-:W-:Y:S01]  /*1290*/  USHF.L.U32 UR8, UR24, UR21, URZ ;  /* 0x0000001518087299 */ /* 0x000fe2000800063f */
[----:B------:R-:W-:Y:S01]  /*12a0*/  IMAD.U32 R19, RZ, RZ, UR4 ;  /* 0x00000004ff137e24 */ /* 0x000fe2000f8e00ff */
[----:B------:R-:W-:Y:S02]  /*12b0*/  ULOP3.LUT UR15, UR25, UR15, URZ, 0xc0, !UPT ;  /* 0x0000000f190f7292 */ /* 0x000fe4000f8ec03f */
[----:B------:R-:W-:Y:S02]  /*12c0*/  UIADD3 UR10, -UR9, URZ, URZ ;  /* 0x0000003f090a7290 */ /* 0x000fe4000fffe13f */
[----:B------:R-:W-:Y:S02]  /*12d0*/  UIMAD UR15, UR8, UR9, UR15 ;  /* 0x00000009080f72a4 */ /* 0x000fe4000f8e020f */
[----:B------:R-:W-:-:S02]  /*12e0*/  ULOP3.LUT UR19, UR20, UR19, URZ, 0xc0, !UPT ;  /* 0x0000001314137292 */ /* 0x000fc4000f8ec03f */
[----:B------:R-:W-:Y:S01]  /*12f0*/  UIMAD UR8, UR10, UR23, UR26 ;  /* 0x000000170a0872a4 */ /* 0x000fe2000f8e021a */
[----:B------:R-:W-:Y:S01]  /*1300*/  ULDC UR9, c[0x0][0x610] ;  /* 0x0001840000097ab9 */ /* 0x000fe20000000800 */
[----:B------:R-:W-:Y:S02]  /*1310*/  UISETP.NE.AND UP1, UPT, UR40, URZ, UPT ;  /* 0x0000003f2800728c */ /* 0x000fe4000bf25270 */
[----:B------:R-:W-:Y:S02]  /*1320*/  UIMAD UR7, UR15, UR9, UR7 ;  /* 0x000000090f0772a4 */ /* 0x000fe4000f8e0207 */
[----:B------:R-:W-:-:S04]  /*1330*/  UIMAD UR8, UR8, UR5, UR19 ;  /* 0x00000005080872a4 */ /* 0x000fc8000f8e0213 */
[----:B------:R-:W-:Y:S02]  /*1340*/  USEL UR5, UR8, UR7, !UP1 ;  /* 0x0000000708057287 */ /* 0x000fe4000c800000 */
[----:B------:R-:W-:-:S04]  /*1350*/  USEL UR7, UR7, UR8, !UP1 ;  /* 0x0000000807077287 */ /* 0x000fc8000c800000 */
[----:B------:R-:W-:Y:S02]  /*1360*/  IMAD.U32 R2, RZ, RZ, UR5 ;  /* 0x00000005ff027e24 */ /* 0x000fe4000f8e00ff */
[----:B------:R-:W-:-:S07]  /*1370*/  IMAD.U32 R18, RZ, RZ, UR7 ;  /* 0x00000007ff127e24 */ /* 0x000fce000f8e00ff */
.L_x_11:
[----:B------:R-:W-:Y:S05]  /*1380*/  @!P1 BRA `(.L_x_14) ;  /* 0x00000000000c9947 */ /* 0x000fea0003800000 */
[----:B------:R-:W-:Y:S01]  /*1390*/  UCGABAR_WAIT ;  /* 0x0000000000007dc7 */ /* 0x000fe20008000000 */
[----:B------:R-:W-:Y:S01]  /*13a0*/  CCTL.IVALL ;  /* 0x00000000ff00798f */ /* 0x000fe20002000000 */
[----:B------:R-:W-:Y:S05]  /*13b0*/  BRA `(.L_x_15) ;  /* 0x0000000000047947 */ /* 0x000fea0003800000 */
.L_x_14:
[----:B------:R-:W-:Y:S06]  /*13c0*/  BAR.SYNC.DEFER_BLOCKING 0x0 ;  /* 0x0000000000007b1d */ /* 0x000fec0000010000 */
.L_x_15:
[----:B------:R-:W-:Y:S02]  /*13d0*/  ULDC UR4, c[0x0][0x28c] ;  /* 0x0000a30000047ab9 */ /* 0x000fe40000000800 */
[----:B------:R-:W-:-:S04]  /*13e0*/  UIADD3 UR4, UR4, 0x7f, URZ ;  /* 0x0000007f04047890 */ /* 0x000fc8000fffe03f */
[----:B------:R-:W-:-:S04]  /*13f0*/  USHF.R.S32.HI UR5, URZ, 0x1f, UR4 ;  /* 0x0000001f3f057899 */ /* 0x000fc80008011404 */
[----:B------:R-:W-:-:S04]  /*1400*/  ULEA.HI UR5, UR5, UR4, URZ, 0x7 ;  /* 0x0000000405057291 */ /* 0x000fc8000f8f383f */
[----:B------:R-:W-:Y:S01]  /*1410*/  USHF.R.S32.HI UR37, URZ, 0x7, UR5 ;  /* 0x000000073f257899 */ /* 0x000fe20008011405 */
[----:B------:R-:W-:Y:S11]  /*1420*/  @!P2 BRA `(.L_x_16) ;  /* 0x0000009400d8a947 */ /* 0x000ff60003800000 */
[----:B------:R-:W-:-:S06]  /*1430*/  UISETP.GT.U32.AND UP1, UPT, UR14, 0x1, UPT ;  /* 0x000000010e00788c */ /* 0x000fcc000bf24070 */
[----:B------:R-:W-:-:S13]  /*1440*/  PLOP3.LUT P0, PT, PT, PT, UP1, 0x80, 0x0 ;  /* 0x000000000000781c */ /* 0x000fda0003f0f018 */
[----:B------:R-:W-:Y:S05]  /*1450*/  @P0 EXIT ;  /* 0x000000000000094d */ /* 0x000fea0003800000 */
.L_x_17:
[----:B------:R-:W-:-:S08]  /*1460*/  NOP ;  /* 0x0000000000007918 */ /* 0x000fd00000000000 */
[----:B------:R-:W0:Y:S02]  /*1470*/  USETMAXREG.TRY_ALLOC.CTAPOOL UP1, 0xe8 ;  /* 0x000000e8000079c8 */ /* 0x000e240008020600 */
[----:B0-----:R-:W-:-:S13]  /*1480*/  PLOP3.LUT P0, PT, PT, PT, UP1, 0x80, 0x0 ;  /* 0x000000000000781c */ /* 0x001fda0003f0f018 */
[----:B------:R-:W-:Y:S05]  /*1490*/  @!P0 BRA `(.L_x_17) ;  /* 0xfffffffc00f08947 */ /* 0x000fea000383ffff */
[----:B------:R-:W-:-:S13]  /*14a0*/  LOP3.LUT P0, RZ, R0, 0xff, RZ, 0xc0, !PT ;  /* 0x000000ff00ff7812 */ /* 0x000fda000780c0ff */
[----:B------:R-:W-:Y:S05]  /*14b0*/  @!P0 EXIT ;  /* 0x000000000000894d */ /* 0x000fea0003800000 */
[----:B------:R-:W0:Y:S01]  /*14c0*/  S2UR UR5, SR_CgaCtaId ;  /* 0x00000000000579c3 */ /* 0x000e220000008800 */
[----:B------:R-:W-:Y:S01]  /*14d0*/  VIADD R8, R8, 0xffffffff ;  /* 0xffffffff08087836 */ /* 0x000fe20000000000 */
[CC--:B------:R-:W-:Y:S01]  /*14e0*/  LEA.HI R0, R9.reuse, R4.reuse, RZ, 0x2 ;  /* 0x0000000409007211 */ /* 0x0c0fe200078f10ff */
[----:B------:R-:W-:Y:S01]  /*14f0*/  UMOV UR43, 0x400 ;  /* 0x00000400002b7882 */ /* 0x000fe20000000000 */
[----:B------:R-:W-:Y:S01]  /*1500*/  LEA.HI R9, R9, R4, RZ, 0x5 ;  /* 0x0000000409097211 */ /* 0x000fe200078f28ff */
[----:B------:R-:W-:Y:S01]  /*1510*/  USHF.R.U32.HI UR4, URZ, 0x1, UR37 ;  /* 0x000000013f047899 */ /* 0x000fe20008011625 */
[C---:B------:R-:W-:Y:S01]  /*1520*/  R2UR UR45, R8.reuse ;  /* 0x00000000082d72ca */ /* 0x040fe200000e0000 */
[----:B------:R-:W-:Y:S01]  /*1530*/  ULOP3.LUT UR44, UR37, 0x1, URZ, 0xc0, !UPT ;  /* 0x00000001252c7892 */ /* 0x000fe2000f8ec03f */
[--C-:B------:R-:W-:Y:S01]  /*1540*/  SHF.R.S32.HI R154, RZ, 0x2, R0.reuse ;  /* 0x00000002ff9a7819 */ /* 0x100fe20000011400 */
[----:B------:R-:W-:Y:S01]  /*1550*/  UISETP.LT.AND UP1, UPT, UR37, 0x1, UPT ;  /* 0x000000012500788c */ /* 0x000fe2000bf21270 */
[----:B------:R-:W-:Y:S01]  /*1560*/  SHF.R.S32.HI R3, RZ, 0x1f, R0 ;  /* 0x0000001fff037819 */ /* 0x000fe20000011400 */
[----:B------:R-:W-:Y:S01]  /*1570*/  ULOP3.LUT UR4, UR4, 0x1, URZ, 0xc0, !UPT ;  /* 0x0000000104047892 */ /* 0x000fe2000f8ec03f */
[----:B------:R-:W-:Y:S01]  /*1580*/  SHF.R.S32.HI R9, RZ, 0x5, R9 ;  /* 0x00000005ff097819 */ /* 0x000fe20000011409 */
[----:B------:R-:W-:Y:S01]  /*1590*/  ULDC UR6, c[0x0][0x284] ;  /* 0x0000a10000067ab9 */ /* 0x000fe20000000800 */
[----:B------:R-:W-:Y:S01]  /*15a0*/  LEA.HI R3, R3, R154, RZ, 0x3 ;  /* 0x0000009a03037211 */ /* 0x000fe200078f18ff */
[----:B------:R-:W-:Y:S01]  /*15b0*/  USEL UR44, UR44, URZ, !UP0 ;  /* 0x0000003f2c2c7287 */ /* 0x000fe2000c000000 */
[----:B------:R-:W-:Y:S01]  /*15c0*/  ISETP.NE.AND P0, PT, R8, RZ, PT ;  /* 0x000000ff0800720c */ /* 0x000fe20003f05270 */
[----:B------:R-:W-:Y:S01]  /*15d0*/  USEL UR47, UR37, 0x1, UP1 ;  /* 0x00000001252f7887 */ /* 0x000fe20008800000 */
[----:B------:R-:W-:Y:S01]  /*15e0*/  LOP3.LUT R3, R3, 0xfffffff8, RZ, 0xc0, !PT ;  /* 0xfffffff803037812 */ /* 0x000fe200078ec0ff */
[----:B------:R-:W-:Y:S01]  /*15f0*/  USHF.L.U32 UR45, UR45, 0x3, URZ ;  /* 0x000000032d2d7899 */ /* 0x000fe2000800063f */
[----:B------:R-:W-:Y:S01]  /*1600*/  SEL R170, RZ, 0x1, P0 ;  /* 0x00000001ffaa7807 */ /* 0x000fe20000000000 */
[----:B------:R-:W-:-:S02]  /*1610*/  UISETP.EQ.U32.AND UP0, UPT, UR4, 0x1, !UP0 ;  /* 0x000000010400788c */ /* 0x000fc4000c702070 */
[----:B------:R-:W-:Y:S01]  /*1620*/  IMAD.IADD R154, R154, 0x1, -R3 ;  /* 0x000000019a9a7824 */ /* 0x000fe200078e0a03 */
[----:B0-----:R-:W-:Y:S01]  /*1630*/  ULEA UR43, UR5, UR43, 0x18 ;  /* 0x0000002b052b7291 */ /* 0x001fe2000f8ec03f */
[----:B------:R-:W-:Y:S01]  /*1640*/  IMAD.U32 R158, RZ, RZ, UR45 ;  /* 0x0000002dff9e7e24 */ /* 0x000fe2000f8e00ff */
[----:B------:R-:W-:Y:S01]  /*1650*/  LOP3.LUT R3, R0, 0xfffffffc, RZ, 0xc0, !PT ;  /* 0xfffffffc00037812 */ /* 0x000fe200078ec0ff */
[C-C-:B------:R-:W-:Y:S01]  /*1660*/  IMAD R161, R9.reuse, -0x10, -R154.reuse ;  /* 0xfffffff009a17824 */ /* 0x140fe200078e0a9a */
[----:B------:R-:W-:Y:S01]  /*1670*/  UIADD3 UR46, UR43, 0x30, URZ ;  /* 0x000000302b2e7890 */ /* 0x000fe2000fffe03f */
[--C-:B------:R-:W-:Y:S01]  /*1680*/  SHF.R.S32.HI R155, RZ, 0x1f, R154.reuse ;  /* 0x0000001fff9b7819 */ /* 0x100fe2000001149a */
[----:B------:R-:W-:Y:S01]  /*1690*/  ULOP3.LUT UR36, UR42, 0x1, URZ, 0xfc, !UPT ;  /* 0x000000012a247892 */ /* 0x000fe2000f8efc3f */
[----:B------:R-:W-:Y:S01]  /*16a0*/  LOP3.LUT R160, R158, 0x8, RZ, 0xc0, !PT ;  /* 0x000000089ea07812 */ /* 0x000fe200078ec0ff */
[----:B------:R-:W-:Y:S01]  /*16b0*/  IMAD.IADD R156, R4, 0x1, -R3 ;  /* 0x00000001049c7824 */ /* 0x000fe200078e0a03 */
[----:B------:R-:W-:Y:S01]  /*16c0*/  LOP3.LUT R158, R158, 0x8, RZ, 0xc, !PT ;  /* 0x000000089e9e7812 */ /* 0x000fe200078e0cff */
[----:B------:R-:W-:Y:S01]  /*16d0*/  IMAD.U32 R157, RZ, RZ, UR46 ;  /* 0x0000002eff9d7e24 */ /* 0x000fe2000f8e00ff */
[----:B------:R-:W-:Y:S01]  /*16e0*/  LOP3.LUT R160, R160, 0x18, RZ, 0x3c, !PT ;  /* 0x00000018a0a07812 */ /* 0x000fe200078e3cff */
[----:B------:R-:W-:Y:S01]  /*16f0*/  IMAD.WIDE R154, R9, 0x10, R154 ;  /* 0x00000010099a7825 */ /* 0x000fe200078e029a */
[----:B------:R-:W-:-:S02]  /*1700*/  UIADD3 UR47, -UR47, UR37, URZ ;  /* 0x000000252f2f7290 */ /* 0x000fc4000fffe13f */
[----:B------:R-:W-:Y:S01]  /*1710*/  USEL UR48, URZ, 0x1, !UP0 ;  /* 0x000000013f307887 */ /* 0x000fe2000c000000 */
[----:B------:R-:W-:Y:S02]  /*1720*/  VIADD R159, R157, UR45 ;  /* 0x0000002d9d9f7c36 */ /* 0x000fe40008000000 */
[----:B------:R-:W-:-:S09]  /*1730*/  VIADD R161, R161, UR6 ;  /* 0x00000006a1a17c36 */ /* 0x000fd20008000000 */
.L_x_293:
[----:B------:R-:W-:Y:S01]  /*1740*/  SHF.L.U32 R0, R170, 0x1f, RZ ;  /* 0x0000001faa007819 */ /* 0x000fe200000006ff */
[----:B------:R-:W-:Y:S02]  /*1750*/  ULDC UR4, c[0x0][0x28c] ;  /* 0x0000a30000047ab9 */ /* 0x000fe40000000800 */
[----:B------:R-:W-:Y:S01]  /*1760*/  ISETP.LT.AND P1, PT, RZ, UR4, PT ;  /* 0x00000004ff007c0c */ /* 0x000fe2000bf21270 */
[----:B------:R-:W0:Y:S02]  /*1770*/  SYNCS.PHASECHK.TRANS64.TRYWAIT P0, [R157+UR45], R0 ;  /* 0x000000009d0075a7 */ /* 0x000e24000800016d */
[----:B01234-:R-:W-:Y:S10]  /*1780*/  @!P0 BRA `(.L_x_18) ;  /* 0x000000a000f88947 */ /* 0x01fff40003800000 */
.L_x_313:
[----:B------:R-:W-:Y:S05]  /*1790*/  @P1 BRA `(.L_x_19) ;  /* 0x0000000000401947 */ /* 0x000fea0003800000 */
[----:B0-----:R-:W-:Y:S01]  /*17a0*/  MOV R0, 0x0 ;  /* 0x0000000000007802 */ /* 0x001fe20000000f00 */
[----:B------:R-:W-:Y:S01]  /*17b0*/  ULDC.64 UR4, c[0x4][0x68] ;  /* 0x01001a0000047ab9 */ /* 0x000fe20000000a00 */
[----:B------:R-:W-:Y:S01]  /*17c0*/  ULDC.64 UR6, c[0x4][0x8] ;  /* 0x0100020000067ab9 */ /* 0x000fe20000000a00 */
[----:B------:R-:W-:Y:S01]  /*17d0*/  IMAD.U32 R4, RZ, RZ, UR4 ;  /* 0x00000004ff047e24 */ /* 0x000fe2000f8e00ff */
[----:B------:R0:W1:Y:S01]  /*17e0*/  LDC.64 R14, c[0x4][R0] ;  /* 0x01000000000e7b82 */ /* 0x0000620000000a00 */
[----:B------:R-:W-:Y:S01]  /*17f0*/  IMAD.U32 R5, RZ, RZ, UR5 ;  /* 0x00000005ff057e24 */ /* 0x000fe2000f8e00ff */
[----:B------:R-:W-:Y:S01]  /*1800*/  ULDC.64 UR4, c[0x4][0x70] ;  /* 0x01001c0000047ab9 */ /* 0x000fe20000000a00 */
[----:B------:R-:W-:Y:S02]  /*1810*/  IMAD.U32 R10, RZ, RZ, UR6 ;  /* 0x00000006ff0a7e24 */ /* 0x000fe4000f8e00ff */
[----:B------:R-:W-:Y:S02]  /*1820*/  IMAD.U32 R6, RZ, RZ, UR4 ;  /* 0x00000004ff067e24 */ /* 0x000fe4000f8e00ff */
[----:B------:R-:W-:-:S02]  /*1830*/  IMAD.U32 R7, RZ, RZ, UR5 ;  /* 0x00000005ff077e24 */ /* 0x000fc4000f8e00ff */
[----:B------:R-:W-:Y:S02]  /*1840*/  IMAD.U32 R11, RZ, RZ, UR7 ;  /* 0x00000007ff0b7e24 */ /* 0x000fe4000f8e00ff */
[----:B------:R-:W-:Y:S02]  /*1850*/  IMAD.MOV.U32 R8, RZ, RZ, 0x1e1 ;  /* 0x000001e1ff087424 */ /* 0x000fe400078e00ff */
[----:B------:R-:W-:Y:S02]  /*1860*/  IMAD.MOV.U32 R12, RZ, RZ, 0x1 ;  /* 0x00000001ff0c7424 */ /* 0x000fe400078e00ff */
[----:B0-----:R-:W-:-:S07]  /*1870*/  IMAD.MOV.U32 R13, RZ, RZ, RZ ;  /* 0x000000ffff0d7224 */ /* 0x001fce00078e00ff */
[----:B------:R-:W-:-:S07]  /*1880*/  LEPC R20, `(.L_x_19) ;  /* 0x000000001014794e */ /* 0x000fce0000000000 */
[----:B-1---5:R-:W-:Y:S05]  /*1890*/  CALL.ABS.NOINC R14 ;  /* 0x000000000e007343 */ /* 0x022fea0003c00000 */
.L_x_19:
[----:B0-----:R-:W-:-:S05]  /*18a0*/  IMAD.U32 R0, RZ, RZ, UR36 ;  /* 0x00000024ff007e24 */ /* 0x001fca000f8e00ff */
[----:B------:R-:W-:-:S13]  /*18b0*/  ISETP.NE.AND P0, PT, R0, 0x3, PT ;  /* 0x000000030000780c */ /* 0x000fda0003f05270 */
[----:B------:R-:W-:Y:S05]  /*18c0*/  @!P0 BRA `(.L_x_20) ;  /* 0x0000000000048947 */ /* 0x000fea0003800000 */
[----:B------:R-:W-:Y:S01]  /*18d0*/  BPT.TRAP 0x1 ;  /* 0x000000040000795c */ /* 0x000fe20000300000 */
.L_x_20:
[----:B------:R-:W-:Y:S02]  /*18e0*/  IMAD.U32 R3, RZ, RZ, UR44 ;  /* 0x0000002cff037e24 */ /* 0x000fe4000f8e00ff */
[----:B------:R-:W-:-:S03]  /*18f0*/  IMAD.U32 R0, RZ, RZ, UR48 ;  /* 0x00000030ff007e24 */ /* 0x000fc6000f8e00ff */
[----:B------:R-:W-:Y:S02]  /*1900*/  LEA R3, R3, UR43, 0x3 ;  /* 0x0000002b03037c11 */ /* 0x000fe4000f8e18ff */
[----:B------:R-:W-:-:S04]  /*1910*/  SHF.L.U32 R0, R0, 0x1f, RZ ;  /* 0x0000001f00007819 */ /* 0x000fc800000006ff */
[----:B------:R0:W1:Y:S01]  /*1920*/  SYNCS.PHASECHK.TRANS64.TRYWAIT P1, [R3+URZ], R0 ;  /* 0x00000000030075a7 */ /* 0x000062000802017f */
[----:B------:R-:W-:Y:S05]  /*1930*/  @!P0 BRA `(.L_x_21) ;  /* 0x0000000000048947 */ /* 0x000fea0003800000 */
[----:B------:R-:W-:Y:S01]  /*1940*/  BPT.TRAP 0x1 ;  /* 0x000000040000795c */ /* 0x000fe20000300000 */
.L_x_21:
[----:B------:R-:W-:-:S05]  /*1950*/  IMAD.U32 R4, RZ, RZ, UR47 ;  /* 0x0000002fff047e24 */ /* 0x000fca000f8e00ff */
[----:B------:R-:W-:Y:S01]  /*1960*/  ISETP.GE.AND P2, PT, R4, 0x1, PT ;  /* 0x000000010400780c */ /* 0x000fe20003f46270 */
[----:B-1----:R-:W-:-:S12]  /*1970*/  @P1 BRA `(.L_x_22) ;  /* 0x0000000000081947 */ /* 0x002fd80003800000 */
[----:B------:R-:W1:Y:S02]  /*1980*/  SYNCS.PHASECHK.TRANS64.TRYWAIT P1, [R3+URZ], R0 ;  /* 0x00000000030075a7 */ /* 0x000e64000802017f */
[----:B-1----:R-:W-:Y:S05]  /*1990*/  @!P1 BRA `(.L_x_23) ;  /* 0x000000a000889947 */ /* 0x002fea0003800000 */
.L_x_22:
[----:B------:R-:W-:Y:S05]  /*19a0*/  WARPSYNC.ALL ;  /* 0x0000000000007948 */ /* 0x000fea0003800000 */
[----:B------:R-:W-:Y:S01]  /*19b0*/  UIADD3 UR4, UR43, 0x100, URZ ;  /* 0x000001002b047890 */ /* 0x000fe2000fffe03f */
[----:B------:R-:W-:Y:S01]  /*19c0*/  WARPGROUP.ARRIVE ;  /* 0x00000000000079c5 */ /* 0x000fe20000000000 */
[----:B------:R-:W-:Y:S02]  /*19d0*/  UIADD3 UR5, UR43, 0x8100, URZ ;  /* 0x000081002b057890 */ /* 0x000fe4000fffe03f */
[----:B------:R-:W-:Y:S02]  /*19e0*/  USHF.R.U32.HI UR4, URZ, 0x4, UR4 ;  /* 0x000000043f047899 */ /* 0x000fe40008011604 */
[----:B------:R-:W-:-:S02]  /*19f0*/  USHF.R.U32.HI UR5, URZ, 0x4, UR5 ;  /* 0x000000043f057899 */ /* 0x000fc40008011605 */
[----:B------:R-:W-:Y:S02]  /*1a00*/  ULOP3.LUT UR4, UR4, 0x3fff, URZ, 0xc0, !UPT ;  /* 0x00003fff04047892 */ /* 0x000fe4000f8ec03f */
[----:B------:R-:W-:Y:S02]  /*1a10*/  ULOP3.LUT UR5, UR5, 0x3fff, URZ, 0xc0, !UPT ;  /* 0x00003fff05057892 */ /* 0x000fe4000f8ec03f */
[----:B------:R-:W-:Y:S02]  /*1a20*/  ULOP3.LUT UR4, UR4, 0x10000, URZ, 0xfc, !UPT ;  /* 0x0001000004047892 */ /* 0x000fe4000f8efc3f */
[----:B------:R-:W-:Y:S02]  /*1a30*/  ULOP3.LUT UR5, UR5, 0x10000, URZ, 0xfc, !UPT ;  /* 0x0001000005057892 */ /* 0x000fe4000f8efc3f */
[----:B------:R-:W-:Y:S02]  /*1a40*/  ULEA UR7, UR44, UR4, 0xa ;  /* 0x000000042c077291 */ /* 0x000fe4000f8e503f */
[----:B------:R-:W-:Y:S01]  /*1a50*/  ULEA UR6, UR44, UR5, 0xc ;  /* 0x000000052c067291 */ /* 0x000fe2000f8e603f */
[----:B------:R-:W-:Y:S01]  /*1a60*/  UMOV UR9, 0x40000040 ;  /* 0x4000004000097882 */ /* 0x000fe20000000000 */
[----:B------:R-:W-:-:S03]  /*1a70*/  UMOV UR11, 0x40000040 ;  /* 0x40000040000b7882 */ /* 0x000fc60000000000 */
[----:B------:R-:W-:Y:S02]  /*1a80*/  UMOV UR8, UR7 ;  /* 0x0000000700087c82 */ /* 0x000fe40008000000 */
[----:B------:R-:W-:Y:S02]  /*1a90*/  UMOV UR10, UR6 ;  /* 0x00000006000a7c82 */ /* 0x000fe40008000000 */
[----:B------:R-:W-:Y:S01]  /*1aa0*/  HGMMA.64x256x16.F32.BF16 R24, gdesc[UR8], RZ, !UPT, gsb0 ;  /* 0x03e00000081879f0 */ /* 0x000fe2000c0018ff */
[----:B------:R-:W-:Y:S02]  /*1ab0*/  UIADD3 UR8, UR7, 0x2, URZ ;  /* 0x0000000207087890 */ /* 0x000fe4000fffe03f */
[----:B------:R-:W-:Y:S01]  /*1ac0*/  UIADD3 UR10, UR6, 0x2, URZ ;  /* 0x00000002060a7890 */ /* 0x000fe2000fffe03f */
[----:B------:R-:W-:Y:S01]  /*1ad0*/  UMOV UR9, 0x40000040 ;  /* 0x4000004000097882 */ /* 0x000fe20000000000 */
[----:B------:R-:W-:Y:S01]  /*1ae0*/  UMOV UR11, 0x40000040 ;  /* 0x40000040000b7882 */ /* 0x000fe20000000000 */
[----:B------:R-:W-:-:S02]  /*1af0*/  WARPGROUP.DEPBAR.LE gsb0, 0x0 ;  /* 0x00008000000079c5 */ /* 0x000fc40000010000 */
[----:B------:R-:W-:-:S15]  /*1b00*/  WARPGROUP.ARRIVE ;  /* 0x00000000000079c5 */ /* 0x000fde0000000000 */
[----:B------:R-:W-:-:S05]  /*1b10*/  NOP ;  /* 0x0000000000007918 */ /* 0x000fca0000000000 */
[----:B------:R-:W-:Y:S01]  /*1b20*/  HGMMA.64x256x16.F32.BF16 R24, gdesc[UR8], R24, gsb0 ;  /* 0x03e00000081879f0 */ /* 0x000fe20008001818 */
[----:B------:R-:W-:Y:S02]  /*1b30*/  UIADD3 UR8, UR7, 0x4, URZ ;  /* 0x0000000407087890 */ /* 0x000fe4000fffe03f */
[----:B------:R-:W-:Y:S01]  /*1b40*/  UIADD3 UR10, UR6, 0x4, URZ ;  /* 0x00000004060a7890 */ /* 0x000fe2000fffe03f */
[----:B------:R-:W-:Y:S01]  /*1b50*/  UMOV UR9, 0x40000040 ;  /* 0x4000004000097882 */ /* 0x000fe20000000000 */
[----:B------:R-:W-:Y:S01]  /*1b60*/  UMOV UR11, 0x40000040 ;  /* 0x40000040000b7882 */ /* 0x000fe20000000000 */
[----:B------:R-:W-:Y:S02]  /*1b70*/  WARPGROUP.DEPBAR.LE gsb0, 0x0 ;  /* 0x00008000000079c5 */ /* 0x000fe40000010000 */
        /* <DEDUP_REMOVED lines=42> */
[----:B------:R-:W-:Y:S03]  /*1e20*/  HGMMA.64x256x16.F32.BF16 R24, gdesc[UR8], R24, gsb0 ;  /* 0x03e00000081879f0 */ /* 0x000fe60008001818 */
[----:B------:R-:W-:Y:S02]  /*1e30*/  WARPGROUP.DEPBAR.LE gsb0, 0x0 ;  /* 0x00008000000079c5 */ /* 0x000fe40000010000 */
[----:B------:R-:W-:Y:S05]  /*1e40*/  @!P2 BRA `(.L_x_24) ;  /* 0x0000000400a4a947 */ /* 0x000fea0003800000 */
[----:B------:R-:W-:Y:S01]  /*1e50*/  UIADD3 UR6, UR44, 0x1, URZ ;  /* 0x000000012c067890 */ /* 0x000fe2000fffe03f */
[----:B01----:R-:W-:Y:S02]  /*1e60*/  IMAD.U32 R0, RZ, RZ, UR47 ;  /* 0x0000002fff007e24 */ /* 0x003fe4000f8e00ff */
[----:B------:R-:W-:Y:S01]  /*1e70*/  IMAD.U32 R3, RZ, RZ, UR44 ;  /* 0x0000002cff037e24 */ /* 0x000fe2000f8e00ff */
[----:B------:R-:W-:-:S04]  /*1e80*/  UISETP.NE.AND UP0, UPT, UR6, 0x2, UPT ;  /* 0x000000020600788c */ /* 0x000fc8000bf05270 */
[----:B------:R-:W-:Y:S02]  /*1e90*/  USEL UR7, URZ, 0x1, UP0 ;  /* 0x000000013f077887 */ /* 0x000fe40008000000 */
[----:B------:R-:W-:Y:S02]  /*1ea0*/  USEL UR6, UR6, URZ, UP0 ;  /* 0x0000003f06067287 */ /* 0x000fe40008000000 */
[----:B------:R-:W-:-:S06]  /*1eb0*/  ULOP3.LUT UR7, UR48, UR7, URZ, 0x3c, !UPT ;  /* 0x0000000730077292 */ /* 0x000fcc000f8e3c3f */
[----:B------:R-:W-:-:S07]  /*1ec0*/  IMAD.U32 R6, RZ, RZ, UR7 ;  /* 0x00000007ff067e24 */ /* 0x000fce000f8e00ff */
.L_x_31:
[----:B------:R-:W-:Y:S05]  /*1ed0*/  @!P0 BRA `(.L_x_25) ;  /* 0x0000000000048947 */ /* 0x000fea0003800000 */
[----:B------:R-:W-:Y:S01]  /*1ee0*/  BPT.TRAP 0x1 ;  /* 0x000000040000795c */ /* 0x000fe20000300000 */
.L_x_25:
[----:B------:R-:W-:Y:S01]  /*1ef0*/  ULEA UR7, UR6, UR43, 0x3 ;  /* 0x0000002b06077291 */ /* 0x000fe2000f8e183f */
[----:B------:R-:W-:-:S08]  /*1f00*/  SHF.L.U32 R4, R6, 0x1f, RZ ;  /* 0x0000001f06047819 */ /* 0x000fd000000006ff */
[----:B------:R0:W1:Y:S01]  /*1f10*/  SYNCS.PHASECHK.TRANS64.TRYWAIT P1, [UR7], R4 ;  /* 0x00000004ff0075a7 */ /* 0x0000620008020147 */
[----:B------:R-:W-:Y:S05]  /*1f20*/  @!P0 BRA `(.L_x_26) ;  /* 0x0000000000048947 */ /* 0x000fea0003800000 */
[----:B------:R-:W-:Y:S01]  /*1f30*/  BPT.TRAP 0x1 ;  /* 0x000000040000795c */ /* 0x000fe20000300000 */
.L_x_26:
[----:B-1----:R-:W-:Y:S05]  /*1f40*/  @P1 BRA `(.L_x_27) ;  /* 0x0000000000081947 */ /* 0x002fea0003800000 */
[----:B------:R-:W1:Y:S02]  /*1f50*/  SYNCS.PHASECHK.TRANS64.TRYWAIT P1, [UR7], R4 ;  /* 0x00000004ff0075a7 */ /* 0x000e640008020147 */
[----:B-1----:R-:W-:Y:S05]  /*1f60*/  @!P1 BRA `(.L_x_28) ;  /* 0x0000009c00289947 */ /* 0x002fea0003800000 */
.L_x_27:
[----:B------:R-:W-:Y:S01]  /*1f70*/  ULEA UR12, UR6, UR4, 0xa ;  /* 0x00000004060c7291 */ /* 0x000fe2000f8e503f */
[----:B------:R-:W-:Y:S01]  /*1f80*/  WARPGROUP.ARRIVE ;  /* 0x00000000000079c5 */ /* 0x000fe20000000000 */
[----:B------:R-:W-:Y:S01]  /*1f90*/  ULEA UR7, UR6, UR5, 0xc ;  /* 0x0000000506077291 */ /* 0x000fe2000f8e603f */
[----:B------:R-:W-:Y:S01]  /*1fa0*/  UMOV UR9, 0x40000040 ;  /* 0x4000004000097882 */ /* 0x000fe20000000000 */
[----:B------:R-:W-:-:S03]  /*1fb0*/  UMOV UR11, 0x40000040 ;  /* 0x40000040000b7882 */ /* 0x000fc60000000000 */
[----:B------:R-:W-:Y:S02]  /*1fc0*/  UMOV UR8, UR12 ;  /* 0x0000000c00087c82 */ /* 0x000fe40008000000 */
[----:B------:R-:W-:Y:S02]  /*1fd0*/  UMOV UR10, UR7 ;  /* 0x00000007000a7c82 */ /* 0x000fe40008000000 */
[----:B------:R-:W-:Y:S01]  /*1fe0*/  HGMMA.64x256x16.F32.BF16 R24, gdesc[UR8], R24, gsb0 ;  /* 0x03e00000081879f0 */ /* 0x000fe20008001818 */
        /* <DEDUP_REMOVED lines=58> */
[----:B------:R-:W-:Y:S01]  /*2390*/  BPT.TRAP 0x1 ;  /* 0x000000040000795c */ /* 0x000fe20000300000 */
.L_x_29:
[----:B------:R-:W-:Y:S01]  /*23a0*/  ISETP.NE.AND P1, PT, R152, RZ, PT ;  /* 0x000000ff9800720c */ /* 0x000fe20003f25270 */
[----:B------:R-:W-:-:S12]  /*23b0*/  UISETP.GT.U32.AND UP0, UPT, UR42, 0x1, UPT ;  /* 0x000000012a00788c */ /* 0x000fd8000bf04070 */
[----:B01----:R-:W-:-:S05]  /*23c0*/  @P1 LEA R4, R3, UR43, 0x3 ;  /* 0x0000002b03041c11 */ /* 0x003fca000f8e18ff */
[----:B------:R-:W-:-:S05]  /*23d0*/  @P1 VIADD R4, R4, 0x10 ;  /* 0x0000001004041836 */ /* 0x000fca0000000000 */
[----:B------:R-:W-:-:S04]  /*23e0*/  @P1 PRMT R4, R153, 0x654, R4 ;  /* 0x0000065499041816 */ /* 0x000fc80000000004 */
[----:B------:R0:W-:Y:S01]  /*23f0*/  @P1 SYNCS.ARRIVE.TRANS64.RED.A1T0 RZ, [R4+URZ], RZ ;  /* 0x000000ff04ff19a7 */ /* 0x0001e2000810043f */
[----:B------:R-:W-:-:S13]  /*2400*/  PLOP3.LUT P1, PT, PT, PT, UP0, 0x80, 0x0 ;  /* 0x000000000000781c */ /* 0x000fda0003f2f008 */
[----:B0-----:R-:W-:Y:S05]  /*2410*/  @P1 BRA `(.L_x_30) ;  /* 0x0000000000041947 */ /* 0x001fea0003800000 */
[----:B------:R-:W-:Y:S01]  /*2420*/  BPT.TRAP 0x1 ;  /* 0x000000040000795c */ /* 0x000fe20000300000 */
.L_x_30:
[----:B------:R-:W-:Y:S01]  /*2430*/  UIADD3 UR6, UR6, 0x1, URZ ;  /* 0x0000000106067890 */ /* 0x000fe2000fffe03f */
[C---:B------:R-:W-:Y:S01]  /*2440*/  ISETP.GT.AND P2, PT, R0.reuse, 0x1, PT ;  /* 0x000000010000780c */ /* 0x040fe20003f44270 */
[----:B------:R-:W-:Y:S02]  /*2450*/  VIADD R3, R3, 0x1 ;  /* 0x0000000103037836 */ /* 0x000fe40000000000 */
[----:B------:R-:W-:Y:S01]  /*2460*/  UISETP.NE.AND UP0, UPT, UR6, 0x2, UPT ;  /* 0x000000020600788c */ /* 0x000fe2000bf05270 */
[----:B------:R-:W-:Y:S02]  /*2470*/  VIADD R0, R0, 0xffffffff ;  /* 0xffffffff00007836 */ /* 0x000fe40000000000 */
[C---:B------:R-:W-:Y:S01]  /*2480*/  ISETP.NE.AND P1, PT, R3.reuse, 0x2, PT ;  /* 0x000000020300780c */ /* 0x040fe20003f25270 */
[----:B------:R-:W-:Y:S02]  /*2490*/  USEL UR7, URZ, 0x1, UP0 ;  /* 0x000000013f077887 */ /* 0x000fe40008000000 */
[----:B------:R-:W-:Y:S01]  /*24a0*/  USEL UR6, UR6, URZ, UP0 ;  /* 0x0000003f06067287 */ /* 0x000fe20008000000 */
[----:B------:R-:W-:-:S03]  /*24b0*/  SEL R3, R3, RZ, P1 ;  /* 0x000000ff03037207 */ /* 0x000fc60000800000 */
[----:B------:R-:W-:Y:S01]  /*24c0*/  LOP3.LUT R6, R6, UR7, RZ, 0x3c, !PT ;  /* 0x0000000706067c12 */ /* 0x000fe2000f8e3cff */
[----:B------:R-:W-:Y:S07]  /*24d0*/  @P2 BRA `(.L_x_31) ;  /* 0xfffffff8007c2947 */ /* 0x000fee000383ffff */
.L_x_24:
[----:B------:R-:W-:Y:S01]  /*24e0*/  ULDC UR4, c[0x0][0x28c] ;  /* 0x0000a30000047ab9 */ /* 0x000fe20000000800 */
[----:B------:R2:W-:Y:S01]  /*24f0*/  SYNCS.ARRIVE.TRANS64.A1T0 RZ, [R158+UR46], RZ ;  /* 0x000000ff9eff79a7 */ /* 0x0005e2000810002e */
[----:B------:R-:W-:-:S06]  /*2500*/  UISETP.GE.AND UP0, UPT, UR4, 0x1, UPT ;  /* 0x000000010400788c */ /* 0x000fcc000bf06270 */
[----:B------:R-:W-:-:S13]  /*2510*/  PLOP3.LUT P1, PT, PT, PT, UP0, 0x80, 0x0 ;  /* 0x000000000000781c */ /* 0x000fda0003f2f008 */
[----:B--2---:R-:W-:Y:S05]  /*2520*/  @!P1 BRA `(.L_x_32) ;  /* 0x0000000000409947 */ /* 0x004fea0003800000 */
[----:B------:R-:W-:Y:S05]  /*2530*/  @!P0 BRA `(.L_x_33) ;  /* 0x0000000000048947 */ /* 0x000fea0003800000 */
[----:B------:R-:W-:Y:S01]  /*2540*/  BPT.TRAP 0x1 ;  /* 0x000000040000795c */ /* 0x000fe20000300000 */
.L_x_33:
[----:B------:R-:W-:Y:S01]  /*2550*/  ISETP.NE.AND P0, PT, R152, RZ, PT ;  /* 0x000000ff9800720c */ /* 0x000fe20003f05270 */
[----:B01----:R-:W-:-:S12]  /*2560*/  IMAD.U32 R3, RZ, RZ, UR43 ;  /* 0x0000002bff037e24 */ /* 0x003fd8000f8e00ff */
[----:B------:R-:W-:-:S05]  /*2570*/  VOTEU.ANY UP0, P0 ;  /* 0x00000000003f7886 */ /* 0x000fca0000000100 */
[----:B------:R-:W-:Y:S02]  /*2580*/  @UP0 UIADD3 UR5, UR47, UR44, URZ ;  /* 0x0000002c2f050290 */ /* 0x000fe4000fffe03f */
[----:B------:R-:W-:-:S04]  /*2590*/  UISETP.GT.U32.AND UP0, UPT, UR42, 0x1, UPT ;  /* 0x000000012a00788c */ /* 0x000fc8000bf04070 */
[----:B------:R-:W-:-:S04]  /*25a0*/  IMAD.U32 R0, RZ, RZ, UR5 ;  /* 0x00000005ff007e24 */ /* 0x000fc8000f8e00ff */
[----:B------:R-:W-:-:S05]  /*25b0*/  @P0 IMAD.SHL.U32 R0, R0, 0x8, RZ ;  /* 0x0000000800000824 */ /* 0x000fca00078e00ff */
[----:B------:R-:W-:-:S04]  /*25c0*/  @P0 LOP3.LUT R0, R0, 0x8, RZ, 0xc0, !PT ;  /* 0x0000000800000812 */ /* 0x000fc800078ec0ff */
[----:B------:R-:W-:-:S04]  /*25d0*/  @P0 IADD3 R0, R3, 0x10, R0 ;  /* 0x0000001003000810 */ /* 0x000fc80007ffe000 */
[----:B------:R-:W-:-:S04]  /*25e0*/  @P0 PRMT R0, R153, 0x654, R0 ;  /* 0x0000065499000816 */ /* 0x000fc80000000000 */
[----:B------:R2:W-:Y:S01]  /*25f0*/  @P0 SYNCS.ARRIVE.TRANS64.RED.A1T0 RZ, [R0+URZ], RZ ;  /* 0x000000ff00ff09a7 */ /* 0x0005e2000810043f */
[----:B------:R-:W-:-:S13]  /*2600*/  PLOP3.LUT P0, PT, PT, PT, UP0, 0x80, 0x0 ;  /* 0x000000000000781c */ /* 0x000fda0003f0f008 */
[----:B--2---:R-:W-:Y:S05]  /*2610*/  @P0 BRA `(.L_x_32) ;  /* 0x0000000000040947 */ /* 0x004fea0003800000 */
[----:B------:R-:W-:Y:S01]  /*2620*/  BPT.TRAP 0x1 ;  /* 0x000000040000795c */ /* 0x000fe20000300000 */
.L_x_32:
[----:B01----:R-:W-:Y:S01]  /*2630*/  SHF.L.U32 R0, R170, 0x1f, RZ ;  /* 0x0000001faa007819 */ /* 0x003fe200000006ff */
[----:B------:R-:W-:Y:S01]  /*2640*/  ULEA UR6, UR37, UR44, 0x1 ;  /* 0x0000002c25067291 */ /* 0x000fe2000f8e083f */
[----:B------:R-:W0:Y:S01]  /*2650*/  LDC R7, c[0x0][0x288] ;  /* 0x0000a200ff077b82 */ /* 0x000e220000000800 */
[----:B------:R-:W-:Y:S01]  /*2660*/  UIADD3 UR4, UR4, 0xfe, URZ ;  /* 0x000000fe04047890 */ /* 0x000fe2000fffe03f */
[----:B------:R-:W-:Y:S01]  /*2670*/  IMAD.SHL.U32 R8, R156, 0x2, RZ ;  /* 0x000000029c087824 */ /* 0x000fe200078e00ff */
[----:B------:R-:W-:Y:S02]  /*2680*/  USHF.R.U32.HI UR5, URZ, 0x1, UR6 ;  /* 0x000000013f057899 */ /* 0x000fe40008011606 */
[----:B------:R-:W-:Y:S02]  /*2690*/  UISETP.GT.U32.AND UP0, UPT, UR6, 0x1, UPT ;  /* 0x000000010600788c */ /* 0x000fe4000bf04070 */
[----:B------:R-:W-:Y:S01]  /*26a0*/  ULOP3.LUT UR5, UR5, 0x1, URZ, 0xc0, !UPT ;  /* 0x0000000105057892 */ /* 0x000fe2000f8ec03f */
[----:B------:R-:W1:Y:S01]  /*26b0*/  SYNCS.PHASECHK.TRANS64.TRYWAIT P0, [R157+UR45+0x10], R0 ;  /* 0x000010009d0075a7 */ /* 0x000e62000800016d */
[----:B------:R-:W-:Y:S01]  /*26c0*/  UISETP.LT.U32.AND UP0, UPT, UR4, 0xff, UP0 ;  /* 0x000000ff0400788c */ /* 0x000fe20008701070 */
[----:B------:R-:W-:Y:S01]  /*26d0*/  SHF.R.S32.HI R9, RZ, 0x1f, R8 ;  /* 0x0000001fff097819 */ /* 0x000fe20000011408 */
[----:B------:R-:W-:-:S02]  /*26e0*/  UISETP.NE.U32.AND UP1, UPT, UR5, 0x1, UPT ;  /* 0x000000010500788c */ /* 0x000fc4000bf25070 */
[----:B------:R-:W-:Y:S02]  /*26f0*/  USEL UR5, URZ, 0x1, !UP0 ;  /* 0x000000013f057887 */ /* 0x000fe4000c000000 */
[----:B------:R-:W-:-:S04]  /*2700*/  UISETP.GT.U32.AND UP1, UPT, UR4, 0xfe, !UP1 ;  /* 0x000000fe0400788c */ /* 0x000fc8000cf24070 */
[----:B------:R-:W-:-:S04]  /*2710*/  USEL UR4, URZ, 0x1, !UP1 ;  /* 0x000000013f047887 */ /* 0x000fc8000c800000 */
[----:B------:R-:W-:Y:S01]  /*2720*/  ULOP3.LUT UR48, UR4, UR48, UR5, 0x96, !UPT ;  /* 0x0000003004307292 */ /* 0x000fe2000f8e9605 */
[----:B01----:R-:W-:Y:S11]  /*2730*/  @!P0 BRA `(.L_x_34) ;  /* 0x00000094004c8947 */ /* 0x003ff60003800000 */
.L_x_314:
[----:B------:R-:W-:Y:S01]  /*2740*/  IMAD.SHL.U32 R4, R18, 0x40, RZ ;  /* 0x0000004012047824 */ /* 0x000fe200078e00ff */
[----:B------:R-:W-:Y:S01]  /*2750*/  ULDC UR6, c[0x0][0x284] ;  /* 0x0000a10000067ab9 */ /* 0x000fe20000000800 */
[----:B------:R-:W-:Y:S01]  /*2760*/  IMAD.SHL.U32 R12, R2, 0x100, RZ ;  /* 0x00000100020c7824 */ /* 0x000fe200078e00ff */
[----:B------:R-:W-:Y:S01]  /*2770*/  SHF.R.S32.HI R165, RZ, 0x1f, R19 ;  /* 0x0000001fffa57819 */ /* 0x000fe20000011413 */
[----:B------:R-:W-:Y:S01]  /*2780*/  ULDC.64 UR4, c[0x0][0x5d0] ;  /* 0x0001740000047ab9 */ /* 0x000fe20000000a00 */
[----:B------:R-:W-:Y:S01]  /*2790*/  ISETP.GE.AND P0, PT, R4, UR6, PT ;  /* 0x0000000604007c0c */ /* 0x000fe2000bf06270 */
[----:B------:R-:W-:Y:S01]  /*27a0*/  IMAD.WIDE.U32 R2, R19, UR4, R8 ;  /* 0x0000000413027c25 */ /* 0x000fe2000f8e0008 */
[----:B------:R-:W-:Y:S01]  /*27b0*/  SHF.R.S32.HI R13, RZ, 0x1f, R12 ;  /* 0x0000001fff0d7819 */ /* 0x000fe2000001140c */
[----:B------:R-:W-:Y:S01]  /*27c0*/  ULOP3.LUT UR44, UR44, 0x1, URZ, 0xc0, !UPT ;  /* 0x000000012c2c7892 */ /* 0x000fe2000f8ec03f */
[C---:B------:R-:W-:Y:S01]  /*27d0*/  ISETP.GE.OR P0, PT, R12.reuse, R7, P0 ;  /* 0x000000070c00720c */ /* 0x040fe20000706670 */
[----:B0-----:R-:W-:Y:S01]  /*27e0*/  IMAD R0, R165, UR4, RZ ;  /* 0x00000004a5007c24 */ /* 0x001fe2000f8e02ff */
[----:B------:R-:W-:-:S03]  /*27f0*/  IADD3 R2, P1, R12, R2, RZ ;  /* 0x000000020c027210 */ /* 0x000fc60007f3e0ff */
[----:B------:R-:W-:-:S05]  /*2800*/  IMAD R5, R19, UR5, R0 ;  /* 0x0000000513057c24 */ /* 0x000fca000f8e0200 */
[----:B------:R-:W-:-:S03]  /*2810*/  IADD3.X R3, R13, R3, R5, P1, !PT ;  /* 0x000000030d037210 */ /* 0x000fc60000ffe405 */
[----:B------:R-:W-:Y:S05]  /*2820*/  @P0 BRA `(.L_x_35) ;  /* 0x0000007c00040947 */ /* 0x000fea0003800000 */
[----:B------:R-:W0:Y:S01]  /*2830*/  LDC.64 R10, c[0x0][0x5c8] ;  /* 0x00017200ff0a7b82 */ /* 0x000e220000000a00 */
[----:B-----5:R-:W-:Y:S01]  /*2840*/  FSETP.NEU.AND P0, PT, R22, RZ, PT ;  /* 0x000000ff1600720b */ /* 0x020fe20003f0d000 */
[----:B------:R-:W-:Y:S01]  /*2850*/  IMAD R5, R156, -0x2, R7 ;  /* 0xfffffffe9c057824 */ /* 0x000fe200078e0207 */
[----:B------:R-:W-:Y:S01]  /*2860*/  BSSY B0, `(.L_x_35) ;  /* 0x00007bd000007945 */ /* 0x000fe20003800000 */
[----:B------:R-:W-:-:S04]  /*2870*/  IMAD.WIDE R162, R18, 0x40, R154 ;  /* 0x0000004012a27825 */ /* 0x000fc800078e029a */
[----:B------:R-:W-:Y:S02]  /*2880*/  IMAD.IADD R0, R5, 0x1, -R12 ;  /* 0x0000000105007824 */ /* 0x000fe400078e0a0c */
[----:B------:R-:W-:-:S03]  /*2890*/  IMAD.IADD R4, R161, 0x1, -R4 ;  /* 0x00000001a1047824 */ /* 0x000fc600078e0a04 */
[----:B------:R-:W-:-:S04]  /*28a0*/  ISETP.GT.AND P2, PT, R0, RZ, PT ;  /* 0x000000ff0000720c */ /* 0x000fc80003f44270 */
[----:B------:R-:W-:Y:S01]  /*28b0*/  ISETP.GT.AND P1, PT, R4, RZ, P2 ;  /* 0x000000ff0400720c */ /* 0x000fe20001724270 */
[-C--:B0-----:R-:W-:Y:S02]  /*28c0*/  IMAD R5, R163, R10.reuse, RZ ;  /* 0x0000000aa3057224 */ /* 0x081fe400078e02ff */
[----:B------:R-:W-:-:S04]  /*28d0*/  IMAD.WIDE.U32 R172, R162, R10, R2 ;  /* 0x0000000aa2ac7225 */ /* 0x000fc800078e0002 */
[----:B------:R-:W-:-:S04]  /*28e0*/  IMAD R5, R162, R11, R5 ;  /* 0x0000000ba2057224 */ /* 0x000fc800078e0205 */
[----:B------:R-:W-:Y:S01]  /*28f0*/  IMAD.IADD R175, R173, 0x1, R5 ;  /* 0x00000001adaf7824 */ /* 0x000fe200078e0205 */
[----:B------:R-:W-:Y:S06]  /*2900*/  @!P0 BRA `(.L_x_36) ;  /* 0x0000005400a08947 */ /* 0x000fec0003800000 */
[----:B------:R-:W0:Y:S01]  /*2910*/  LDC.64 R20, c[0x0][0x5b8] ;  /* 0x00016e00ff147b82 */ /* 0x000e220000000a00 */
[----:B------:R-:W-:-:S07]  /*2920*/  ULDC.64 UR4, c[0x0][0x5c0] ;  /* 0x0001700000047ab9 */ /* 0x000fce0000000a00 */
[----:B------:R-:W1:Y:S08]  /*2930*/  LDC.64 R166, c[0x0][0x5b0] ;  /* 0x00016c00ffa67b82 */ /* 0x000e700000000a00 */
[----:B------:R-:W2:Y:S01]  /*2940*/  LDC.64 R14, c[0x0][0x5a8] ;  /* 0x00016a00ff0e7b82 */ /* 0x000ea20000000a00 */
[-C--:B0-----:R-:W-:Y:S02]  /*2950*/  IMAD R6, R165, R20.reuse, RZ ;  /* 0x00000014a5067224 */ /* 0x081fe400078e02ff */
[----:B------:R-:W-:-:S04]  /*2960*/  IMAD.WIDE.U32 R2, R19, R20, R8 ;  /* 0x0000001413027225 */ /* 0x000fc800078e0008 */
[----:B------:R-:W-:Y:S01]  /*2970*/  IMAD R171, R19, R21, R6 ;  /* 0x0000001513ab7224 */ /* 0x000fe200078e0206 */
[----:B------:R-:W-:Y:S01]  /*2980*/  IADD3 R164, P0, R12, R2, RZ ;  /* 0x000000020ca47210 */ /* 0x000fe20007f1e0ff */
[----:B-1----:R-:W-:-:S03]  /*2990*/  IMAD R2, R163, R166, RZ ;  /* 0x000000a6a3027224 */ /* 0x002fc600078e02ff */
[----:B------:R-:W-:Y:S01]  /*29a0*/  IADD3.X R165, R13, R3, R171, P0, !PT ;  /* 0x000000030da57210 */ /* 0x000fe200007fe4ab */
[C---:B------:R-:W-:Y:S02]  /*29b0*/  IMAD R173, R162.reuse, R167, R2 ;  /* 0x000000a7a2ad7224 */ /* 0x040fe400078e0202 */
[----:B------:R-:W-:-:S04]  /*29c0*/  IMAD.WIDE.U32 R2, R162, R166, R164 ;  /* 0x000000a6a2027225 */ /* 0x000fc800078e00a4 */
[----:B------:R-:W-:Y:S01]  /*29d0*/  IMAD.IADD R3, R3, 0x1, R173 ;  /* 0x0000000103037824 */ /* 0x000fe200078e02ad */
[----:B--2---:R-:W-:-:S04]  /*29e0*/  LEA R6, P0, R2, R14, 0x1 ;  /* 0x0000000e02067211 */ /* 0x004fc800078008ff */
[----:B------:R-:W-:-:S05]  /*29f0*/  LEA.HI.X R7, R2, R15, R3, 0x1, P0 ;  /* 0x0000000f02077211 */ /* 0x000fca00000f0c03 */
[----:B------:R0:W2:Y:S01]  /*2a00*/  @P1 LDG.E.LTC128B.U16 R5, desc[UR50][R6.64] ;  /* 0x0000003206051981 */ /* 0x0000a2000c1e1520 */
[----:B------:R-:W-:Y:S01]  /*2a10*/  IMAD.WIDE.U32 R2, R162, R166, R12 ;  /* 0x000000a6a2027225 */ /* 0x000fe200078e000c */
[----:B------:R-:W-:Y:S02]  /*2a20*/  BSSY B1, `(.L_x_37) ;  /* 0x0000014000017945 */ /* 0x000fe40003800000 */
[----:B------:R-:W-:-:S04]  /*2a30*/  IADD3 R168, P0, R8, R2, RZ ;  /* 0x0000000208a87210 */ /* 0x000fc80007f1e0ff */
[----:B------:R-:W-:Y:S02]  /*2a40*/  IADD3.X R169, R9, R173, R3, P0, !PT ;  /* 0x000000ad09a97210 */ /* 0x000fe400007fe403 */
[----:B------:R-:W-:Y:S01]  /*2a50*/  LEA R2, P0, R172, UR4, 0x1 ;  /* 0x00000004ac027c11 */ /* 0x000fe2000f8008ff */
[----:B------:R-:W-:-:S03]  /*2a60*/  IMAD.WIDE.U32 R168, R19, R20, R168 ;  /* 0x0000001413a87225 */ /* 0x000fc600078e00a8 */
[----:B------:R-:W-:Y:S02]  /*2a70*/  LEA.HI.X R3, R172, UR5, R175, 0x1, P0 ;  /* 0x00000005ac037c11 */ /* 0x000fe400080f0caf */
[----:B------:R-:W-:Y:S01]  /*2a80*/  ISETP.GT.AND P0, PT, R0, 0x1, PT ;  /* 0x000000010000780c */ /* 0x000fe20003f04270 */
[----:B0-----:R-:W-:Y:S01]  /*2a90*/  IMAD.IADD R7, R171, 0x1, R169 ;  /* 0x00000001ab077824 */ /* 0x001fe200078e02a9 */
[----:B------:R-:W-:Y:S02]  /*2aa0*/  LEA R6, P4, R168, R14, 0x1 ;  /* 0x0000000ea8067211 */ /* 0x000fe400078808ff */
[----:B------:R-:W-:Y:S02]  /*2ab0*/  ISETP.GT.AND P3, PT, R4, RZ, P0 ;  /* 0x000000ff0400720c */ /* 0x000fe40000764270 */
[----:B------:R-:W-:Y:S01]  /*2ac0*/  LEA.HI.X R7, R168, R15, R7, 0x1, P4 ;  /* 0x0000000fa8077211 */ /* 0x000fe200020f0c07 */
[C---:B------:R-:W-:Y:S01]  /*2ad0*/  IMAD.SHL.U32 R168, R166.reuse, 0x8, RZ ;  /* 0x00000008a6a87824 */ /* 0x040fe200078e00ff */
[----:B------:R-:W-:Y:S01]  /*2ae0*/  SHF.L.U64.HI R169, R166, 0x3, R167 ;  /* 0x00000003a6a97819 */ /* 0x000fe200000102a7 */
[----:B--2---:R-:W-:-:S04]  /*2af0*/  IMAD.U32 R21, R5, 0x10000, RZ ;  /* 0x0001000005157824 */ /* 0x004fc800078e00ff */
[----:B------:R-:W-:-:S04]  /*2b00*/  FMUL R21, R21, R22 ;  /* 0x0000001615157220 */ /* 0x000fc80000400000 */
[----:B------:R-:W-:-:S05]  /*2b10*/  FFMA R21, R24, R23, R21 ;  /* 0x0000001718157223 */ /* 0x000fca0000000015 */
[----:B------:R-:W-:-:S05]  /*2b20*/  F2FP.BF16.F32.PACK_AB R21, RZ, R21 ;  /* 0x00000015ff15723e */ /* 0x000fca00000010ff */
[----:B------:R0:W-:Y:S01]  /*2b30*/  @P1 STG.E.U16 desc[UR50][R2.64], R21 ;  /* 0x0000001502001986 */ /* 0x0001e2000c101532 */
[----:B------:R-:W-:Y:S05]  /*2b40*/  @!P3 BRA `(.L_x_38) ;  /* 0x000000000004b947 */ /* 0x000fea0003800000 */
[----:B------:R1:W5:Y:S02]  /*2b50*/  LDG.E.LTC128B.U16 R5, desc[UR50][R6.64+0x2] ;  /* 0x0000023206057981 */ /* 0x000364000c1e1520 */
.L_x_38:
[----:B------:R-:W-:Y:S05]  /*2b60*/  BSYNC B1 ;  /* 0x0000000000017941 */ /* 0x000fea0003800000 */
.L_x_37:
[----:B0----5:R-:W-:Y:S01]  /*2b70*/  IMAD.U32 R21, R5, 0x10000, RZ ;  /* 0x0001000005157824 */ /* 0x021fe200078e00ff */
[----:B------:R-:W-:Y:S01]  /*2b80*/  ISETP.GT.AND P2, PT, R4, 0x8, P2 ;  /* 0x000000080400780c */ /* 0x000fe20001744270 */
[----:B------:R-:W-:-:S04]  /*2b90*/  IMAD.WIDE.U32 R168, R162, R166, R168 ;  /* 0x000000a6a2a87225 */ /* 0x000fc800078e00a8 */
[----:B------:R-:W-:Y:S01]  /*2ba0*/  FMUL R18, R21, R22 ;  /* 0x0000001615127220 */ /* 0x000fe20000400000 */
[----:B------:R-:W-:Y:S01]  /*2bb0*/  IMAD.IADD R173, R173, 0x1, R169 ;  /* 0x00000001adad7824 */ /* 0x000fe200078e02a9 */
[----:B------:R-:W-:Y:S02]  /*2bc0*/  IADD3 R21, P1, R164, R168, RZ ;  /* 0x000000a8a4157210 */ /* 0x000fe40007f3e0ff */
[----:B------:R-:W-:-:S03]  /*2bd0*/  FFMA R18, R25, R23, R18 ;  /* 0x0000001719127223 */ /* 0x000fc60000000012 */
[----:B------:R-:W-:Y:S01]  /*2be0*/  IMAD.X R164, R173, 0x1, R165, P1 ;  /* 0x00000001ada47824 */ /* 0x000fe200008e06a5 */
[C---:B------:R-:W-:Y:S02]  /*2bf0*/  LEA R24, P1, R21.reuse, R14, 0x1 ;  /* 0x0000000e15187211 */ /* 0x040fe400078208ff */
[----:B------:R-:W-:Y:S02]  /*2c00*/  F2FP.BF16.F32.PACK_AB R18, RZ, R18 ;  /* 0x00000012ff12723e */ /* 0x000fe400000010ff */
[----:B------:R-:W-:Y:S02]  /*2c10*/  LEA.HI.X R25, R21, R15, R164, 0x1, P1 ;  /* 0x0000000f15197211 */ /* 0x000fe400008f0ca4 */
[----:B------:R-:W-:Y:S02]  /*2c20*/  PRMT R21, R18, 0x7610, R21 ;  /* 0x0000761012157816 */ /* 0x000fe40000000015 */
[----:B------:R-:W-:-:S03]  /*2c30*/  PRMT R18, R5, 0x7610, R18 ;  /* 0x0000761005127816 */ /* 0x000fc60000000012 */
[----:B------:R0:W-:Y:S04]  /*2c40*/  @P3 STG.E.U16 desc[UR50][R2.64+0x2], R21 ;  /* 0x0000021502003986 */ /* 0x0001e8000c101532 */
[----:B------:R-:W2:Y:S01]  /*2c50*/  @P2 LDG.E.LTC128B.U16 R18, desc[UR50][R24.64] ;  /* 0x0000003218122981 */ /* 0x000ea2000c1e1520 */
[----:B------:R-:W-:Y:S01]  /*2c60*/  IADD3 R8, P1, P3, R8, R168, R12 ;  /* 0x000000a808087210 */ /* 0x000fe20007b3e00c */
[----:B------:R-:W-:Y:S01]  /*2c70*/  BSSY B1, `(.L_x_39) ;  /* 0x0000011000017945 */ /* 0x000fe20003800000 */
[C---:B------:R-:W-:Y:S02]  /*2c80*/  SHF.L.U64.HI R11, R10.reuse, 0x4, R11 ;  /* 0x000000040a0b7819 */ /* 0x040fe4000001020b */
[----:B------:R-:W-:Y:S02]  /*2c90*/  IADD3.X R9, R9, R173, R13, P1, P3 ;  /* 0x000000ad09097210 */ /* 0x000fe40000fe640d */
[----:B------:R-:W-:-:S02]  /*2ca0*/  LEA R10, P1, R10, R2, 0x4 ;  /* 0x000000020a0a7211 */ /* 0x000fc400078220ff */
[----:B------:R-:W-:Y:S01]  /*2cb0*/  ISETP.GT.AND P0, PT, R4, 0x8, P0 ;  /* 0x000000080400780c */ /* 0x000fe20000704270 */
[----:B0-----:R-:W-:-:S04]  /*2cc0*/  IMAD.WIDE.U32 R20, R19, R20, R8 ;  /* 0x0000001413147225 */ /* 0x001fc800078e0008 */
[----:B------:R-:W-:Y:S01]  /*2cd0*/  IMAD.X R11, R11, 0x1, R3, P1 ;  /* 0x000000010b0b7824 */ /* 0x000fe200008e0603 */
[----:B------:R-:W-:Y:S01]  /*2ce0*/  LEA R8, P3, R20, R14, 0x1 ;  /* 0x0000000e14087211 */ /* 0x000fe200078608ff */
[----:B------:R-:W-:-:S05]  /*2cf0*/  IMAD.IADD R9, R171, 0x1, R21 ;  /* 0x00000001ab097824 */ /* 0x000fca00078e0215 */
[----:B------:R-:W-:Y:S01]  /*2d00*/  LEA.HI.X R9, R20, R15, R9, 0x1, P3 ;  /* 0x0000000f14097211 */ /* 0x000fe200018f0c09 */
[----:B--2---:R-:W-:-:S04]  /*2d10*/  IMAD.U32 R5, R18, 0x10000, RZ ;  /* 0x0001000012057824 */ /* 0x004fc800078e00ff */
[----:B------:R-:W-:-:S04]  /*2d20*/  FMUL R5, R5, R22 ;  /* 0x0000001605057220 */ /* 0x000fc80000400000 */
[----:B------:R-:W-:-:S05]  /*2d30*/  FFMA R5, R26, R23, R5 ;  /* 0x000000171a057223 */ /* 0x000fca0000000005 */
[----:B------:R-:W-:-:S05]  /*2d40*/  F2FP.BF16.F32.PACK_AB R5, RZ, R5 ;  /* 0x00000005ff05723e */ /* 0x000fca00000010ff */
[----:B------:R0:W-:Y:S01]  /*2d50*/  @P2 STG.E.U16 desc[UR50][R10.64], R5 ;  /* 0x000000050a002986 */ /* 0x0001e2000c101532 */
[----:B------:R-:W-:Y:S05]  /*2d60*/  @!P0 BRA `(.L_x_40) ;  /* 0x0000000000048947 */ /* 0x000fea0003800000 */
[----:B------:R2:W5:Y:S02]  /*2d70*/  LDG.E.LTC128B.U16 R18, desc[UR50][R8.64+0x2] ;  /* 0x0000023208127981 */ /* 0x000564000c1e1520 */
.L_x_40:
[----:B------:R-:W-:Y:S05]  /*2d80*/  BSYNC B1 ;  /* 0x0000000000017941 */ /* 0x000fea0003800000 */
.L_x_39:
[----:B0----5:R-:W-:Y:S01]  /*2d90*/  IMAD.U32 R5, R18, 0x10000, RZ ;  /* 0x0001000012057824 */ /* 0x021fe200078e00ff */
[----:B------:R-:W-:Y:S01]  /*2da0*/  ISETP.GT.AND P1, PT, R0, 0x8, PT ;  /* 0x000000080000780c */ /* 0x000fe20003f24270 */
[----:B------:R-:W-:Y:S02]  /*2db0*/  BSSY B1, `(.L_x_41) ;  /* 0x0000008000017945 */ /* 0x000fe40003800000 */
[----:B------:R-:W-:Y:S01]  /*2dc0*/  FMUL R12, R5, R22 ;  /* 0x00000016050c7220 */ /* 0x000fe20000400000 */
[----:B------:R-:W-:-:S03]  /*2dd0*/  ISETP.GT.AND P2, PT, R4, RZ, P1 ;  /* 0x000000ff0400720c */ /* 0x000fc60000f44270 */
[----:B------:R-:W-:-:S05]  /*2de0*/  FFMA R12, R27, R23, R12 ;  /* 0x000000171b0c7223 */ /* 0x000fca000000000c */
[----:B------:R-:W-:-:S05]  /*2df0*/  F2FP.BF16.F32.PACK_AB R12, RZ, R12 ;  /* 0x0000000cff0c723e */ /* 0x000fca00000010ff */
[----:B------:R0:W-:Y:S01]  /*2e00*/  @P0 STG.E.U16 desc[UR50][R10.64+0x2], R12 ;  /* 0x0000020c0a000986 */ /* 0x0001e2000c101532 */
[----:B------:R-:W-:Y:S05]  /*2e10*/  @!P2 BRA `(.L_x_42) ;  /* 0x000000000004a947 */ /* 0x000fea0003800000 */
[----:B------:R3:W5:Y:S02]  /*2e20*/  LDG.E.LTC128B.U16 R18, desc[UR50][R6.64+0x10] ;  /* 0x0000103206127981 */ /* 0x000764000c1e1520 */
.L_x_42:
[----:B------:R-:W-:Y:S05]  /*2e30*/  BSYNC B1 ;  /* 0x0000000000017941 */ /* 0x000fea0003800000 */
.L_x_41:
[----:B-----5:R-:W-:Y:S01]  /*2e40*/  IMAD.U32 R5, R18, 0x10000, RZ ;  /* 0x0001000012057824 */ /* 0x020fe200078e00ff */
        /* <DEDUP_REMOVED lines=9> */
.L_x_44:
[----:B------:R-:W-:Y:S05]  /*2ee0*/  BSYNC B1 ;  /* 0x0000000000017941 */ /* 0x000fea0003800000 */
.L_x_43:
[----:B----45:R-:W-:Y:S01]  /*2ef0*/  IMAD.U32 R5, R18, 0x10000, RZ ;  /* 0x0001000012057824 */ /* 0x030fe200078e00ff */
[----:B------:R-:W-:Y:S01]  /*2f00*/  ISETP.GT.AND P1, PT, R4, 0x8, P1 ;  /* 0x000000080400780c */ /* 0x000fe20000f24270 */
[----:B------:R-:W-:Y:S02]  /*2f10*/  BSSY B1, `(.L_x_45) ;  /* 0x0000007000017945 */ /* 0x000fe40003800000 */
[----:B0-----:R-:W-:-:S04]  /*2f20*/  FMUL R12, R5, R22 ;  /* 0x00000016050c7220 */ /* 0x001fc80000400000 */
[----:B------:R-:W-:-:S05]  /*2f30*/  FFMA R12, R29, R23, R12 ;  /* 0x000000171d0c7223 */ /* 0x000fca000000000c */
[----:B------:R-:W-:-:S05]  /*2f40*/  F2FP.BF16.F32.PACK_AB R12, RZ, R12 ;  /* 0x0000000cff0c723e */ /* 0x000fca00000010ff */
[----:B------:R0:W-:Y:S01]  /*2f50*/  @P3 STG.E.U16 desc[UR50][R2.64+0x12], R12 ;  /* 0x0000120c02003986 */ /* 0x0001e2000c101532 */
[----:B------:R-:W-:Y:S05]  /*2f60*/  @!P1 BRA `(.L_x_46) ;  /* 0x0000000000049947 */ /* 0x000fea0003800000 */
[----:B------:R4:W5:Y:S02]  /*2f70*/  LDG.E.LTC128B.U16 R18, desc[UR50][R8.64+0x10] ;  /* 0x0000103208127981 */ /* 0x000964000c1e1520 */
.L_x_46:
[----:B------:R-:W-:Y:S05]  /*2f80*/  BSYNC B1 ;  /* 0x0000000000017941 */ /* 0x000fea0003800000 */
.L_x_45:
[----:B-----5:R-:W-:Y:S01]  /*2f90*/  IMAD.U32 R5, R18, 0x10000, RZ ;  /* 0x0001000012057824 */ /* 0x020fe200078e00ff */
[----:B------:R-:W-:Y:S01]  /*2fa0*/  ISETP.GT.AND P0, PT, R4, 0x8, P0 ;  /* 0x000000080400780c */ /* 0x000fe20000704270 */
[----:B------:R-:W-:Y:S02]  /*2fb0*/  BSSY B1, `(.L_x_47) ;  /* 0x0000007000017945 */ /* 0x000fe40003800000 */
[----:B------:R-:W-:-:S04]  /*2fc0*/  FMUL R5, R5, R22 ;  /* 0x0000001605057220 */ /* 0x000fc80000400000 */
[----:B------:R-:W-:-:S05]  /*2fd0*/  FFMA R5, R30, R23, R5 ;  /* 0x000000171e057223 */ /* 0x000fca0000000005 */
[----:B------:R-:W-:-:S05]  /*2fe0*/  F2FP.BF16.F32.PACK_AB R5, RZ, R5 ;  /* 0x00000005ff05723e */ /* 0x000fca00000010ff */
[----:B------:R0:W-:Y:S01]  /*2ff0*/  @P1 STG.E.U16 desc[UR50][R10.64+0x10], R5 ;  /* 0x000010050a001986 */ /* 0x0001e2000c101532 */
[----:B------:R-:W-:Y:S05]  /*3000*/  @!P0 BRA `(.L_x_48) ;  /* 0x0000000000048947 */ /* 0x000fea0003800000 */
[----:B------:R0:W5:Y:S02]  /*3010*/  LDG.E.LTC128B.U16 R18, desc[UR50][R8.64+0x12] ;  /* 0x0000123208127981 */ /* 0x000164000c1e1520 */
.L_x_48:
[----:B------:R-:W-:Y:S05]  /*3020*/  BSYNC B1 ;  /* 0x0000000000017941 */ /* 0x000fea0003800000 */
.L_x_47:
        /* <DEDUP_REMOVED lines=10> */
.L_x_50:
[----:B------:R-:W-:Y:S05]  /*30d0*/  BSYNC B1 ;  /* 0x0000000000017941 */ /* 0x000fea0003800000 */
.L_x_49:
        /* <DEDUP_REMOVED lines=10> */
.L_x_52:
[----:B------:R-:W-:Y:S05]  /*3180*/  BSYNC B1 ;  /* 0x0000000000017941 */ /* 0x000fea0003800000 */
.L_x_51:
[----:B0----5:R-:W-:Y:S01]  /*3190*/  IMAD.U32 R5, R18, 0x10000, RZ ;  /* 0x0001000012057824 */ /* 0x021fe200078e00ff */
        /* <DEDUP_REMOVED lines=8> */
.L_x_54:
[----:B------:R-:W-:Y:S05]  /*3220*/  BSYNC B1 ;  /* 0x0000000000017941 */ /* 0x000fea0003800000 */
.L_x_53:
        /* <DEDUP_REMOVED lines=9> */
.L_x_56:
[----:B------:R-:W-:Y:S05]  /*32c0*/  BSYNC B1 ;  /* 0x0000000000017941 */ /* 0x000fea0003800000 */
.L_x_55:
        /* <DEDUP_REMOVED lines=10> */
.L_x_58:
[----:B------:R-:W-:Y:S05]  /*3370*/  BSYNC B1 ;  /* 0x0000000000017941 */ /* 0x000fea0003800000 */
.L_x_57:
        /* <DEDUP_REMOVED lines=10> */
.L_x_60:
[----:B------:R-:W-:Y:S05]  /*3420*/  BSYNC B1 ;  /* 0x0000000000017941 */ /* 0x000fea0003800000 */
.L_x_59:
        /* <DEDUP_REMOVED lines=9> */
.L_x_62:
[----:B------:R-:W-:Y:S05]  /*34c0*/  BSYNC B1 ;  /* 0x0000000000017941 */ /* 0x000fea0003800000 */
.L_x_61:
        /* <DEDUP_REMOVED lines=9> */
.L_x_64:
[----:B------:R-:W-:Y:S05]  /*3560*/  BSYNC B1 ;  /* 0x0000000000017941 */ /* 0x000fea0003800000 */
.L_x_63:
        /* <DEDUP_REMOVED lines=10> */
.L_x_66:
[----:B------:R-:W-:Y:S05]  /*3610*/  BSYNC B1 ;  /* 0x0000000000017941 */ /* 0x000fea0003800000 */
.L_x_65:
        /* <DEDUP_REMOVED lines=10> */
.L_x_68:
[----:B------:R-:W-:Y:S05]  /*36c0*/  BSYNC B1 ;  /* 0x0000000000017941 */ /* 0x000fea0003800000 */
.L_x_67:
        /* <DEDUP_REMOVED lines=9> */
.L_x_70:
[----:B------:R-:W-:Y:S05]  /*3760*/  BSYNC B1 ;  /* 0x0000000000017941 */ /* 0x000fea0003800000 */
.L_x_69:
        /* <DEDUP_REMOVED lines=9> */
.L_x_72:
[----:B------:R-:W-:Y:S05]  /*3800*/  BSYNC B1 ;  /* 0x0000000000017941 */ /* 0x000fea0003800000 */
.L_x_71:
        /* <DEDUP_REMOVED lines=10> */
.L_x_74:
[----:B------:R-:W-:Y:S05]  /*38b0*/  BSYNC B1 ;  /* 0x0000000000017941 */ /* 0x000fea0003800000 */
.L_x_73:
        /* <DEDUP_REMOVED lines=10> */
.L_x_76:
[----:B------:R-:W-:Y:S05]  /*3960*/  BSYNC B1 ;  /* 0x0000000000017941 */ /* 0x000fea0003800000 */
.L_x_75:
        /* <DEDUP_REMOVED lines=9> */
.L_x_78:
[----:B------:R-:W-:Y:S05]  /*3a00*/  BSYNC B1 ;  /* 0x0000000000017941 */ /* 0x000fea0003800000 */
.L_x_77:
        /* <DEDUP_REMOVED lines=9> */
.L_x_80:
[----:B------:R-:W-:Y:S05]  /*3aa0*/  BSYNC B1 ;  /* 0x0000000000017941 */ /* 0x000fea0003800000 */
.L_x_79:
        /* <DEDUP_REMOVED lines=10> */
.L_x_82:
[----:B------:R-:W-:Y:S05]  /*3b50*/  BSYNC B1 ;  /* 0x0000000000017941 */ /* 0x000fea0003800000 */
.L_x_81:
        /* <DEDUP_REMOVED lines=10> */
.L_x_84:
[----:B------:R-:W-:Y:S05]  /*3c00*/  BSYNC B1 ;  /* 0x0000000000017941 */ /* 0x000fea0003800000 */
.L_x_83:
        /* <DEDUP_REMOVED lines=9> */
.L_x_86:
[----:B------:R-:W-:Y:S05]  /*3ca0*/  BSYNC B1 ;  /* 0x0000000000017941 */ /* 0x000fea0003800000 */
.L_x_85:
        /* <DEDUP_REMOVED lines=9> */
.L_x_88:
[----:B------:R-:W-:Y:S05]  /*3d40*/  BSYNC B1 ;  /* 0x0000000000017941 */ /* 0x000fea0003800000 */
.L_x_87:
        /* <DEDUP_REMOVED lines=10> */
.L_x_90:
[----:B------:R-:W-:Y:S05]  /*3df0*/  BSYNC B1 ;  /* 0x0000000000017941 */ /* 0x000fea0003800000 */
.L_x_89:
        /* <DEDUP_REMOVED lines=10> */
.L_x_92:
[----:B------:R-:W-:Y:S05]  /*3ea0*/  BSYNC B1 ;  /* 0x0000000000017941 */ /* 0x000fea0003800000 */
.L_x_91:
        /* <DEDUP_REMOVED lines=9> */
.L_x_94:
[----:B------:R-:W-:Y:S05]  /*3f40*/  BSYNC B1 ;  /* 0x0000000000017941 */ /* 0x000fea0003800000 */
.L_x_93:
        /* <DEDUP_REMOVED lines=9> */
.L_x_96:
[----:B------:R-:W-:Y:S05]  /*3fe0*/  BSYNC B1 ;  /* 0x0000000000017941 */ /* 0x000fea0003800000 */
.L_x_95:
        /* <DEDUP_REMOVED lines=10> */
.L_x_98:
[----:B------:R-:W-:Y:S05]  /*4090*/  BSYNC B1 ;  /* 0x0000000000017941 */ /* 0x000fea0003800000 */
.L_x_97:
        /* <DEDUP_REMOVED lines=10> */
.L_x_100:
[----:B------:R-:W-:Y:S05]  /*4140*/  BSYNC B1 ;  /* 0x0000000000017941 */ /* 0x000fea0003800000 */
.L_x_99:
        /* <DEDUP_REMOVED lines=9> */
.L_x_102:
[----:B------:R-:W-:Y:S05]  /*41e0*/  BSYNC B1 ;  /* 0x0000000000017941 */ /* 0x000fea0003800000 */
.L_x_101:
        /* <DEDUP_REMOVED lines=9> */
.L_x_104:
[----:B------:R-:W-:Y:S05]  /*4280*/  BSYNC B1 ;  /* 0x0000000000017941 */ /* 0x000fea0003800000 */
.L_x_103:
        /* <DEDUP_REMOVED lines=10> */
.L_x_106:
[----:B------:R-:W-:Y:S05]  /*4330*/  BSYNC B1 ;  /* 0x0000000000017941 */ /* 0x000fea0003800000 */
.L_x_105:
        /* <DEDUP_REMOVED lines=10> */
.L_x_108:
[----:B------:R-:W-:Y:S05]  /*43e0*/  BSYNC B1 ;  /* 0x0000000000017941 */ /* 0x000fea0003800000 */
.L_x_107:
        /* <DEDUP_REMOVED lines=9> */
.L_x_110:
[----:B------:R-:W-:Y:S05]  /*4480*/  BSYNC B1 ;  /* 0x0000000000017941 */ /* 0x000fea0003800000 */
.L_x_109:
        /* <DEDUP_REMOVED lines=9> */
.L_x_112:
[----:B------:R-:W-:Y:S05]  /*4520*/  BSYNC B1 ;  /* 0x0000000000017941 */ /* 0x000fea0003800000 */
.L_x_111:
        /* <DEDUP_REMOVED lines=10> */
.L_x_114:
[----:B------:R-:W-:Y:S05]  /*45d0*/  BSYNC B1 ;  /* 0x0000000000017941 */ /* 0x000fea0003800000 */
.L_x_113:
        /* <DEDUP_REMOVED lines=10> */
.L_x_116:
[----:B------:R-:W-:Y:S05]  /*4680*/  BSYNC B1 ;  /* 0x0000000000017941 */ /* 0x000fea0003800000 */
.L_x_115:
        /* <DEDUP_REMOVED lines=9> */
.L_x_118:
[----:B------:R-:W-:Y:S05]  /*4720*/  BSYNC B1 ;  /* 0x0000000000017941 */ /* 0x000fea0003800000 */
.L_x_117:
        /* <DEDUP_REMOVED lines=9> */
.L_x_120:
[----:B------:R-:W-:Y:S05]  /*47c0*/  BSYNC B1 ;  /* 0x0000000000017941 */ /* 0x000fea0003800000 */
.L_x_119:
        /* <DEDUP_REMOVED lines=10> */
.L_x_122:
[----:B------:R-:W-:Y:S05]  /*4870*/  BSYNC B1 ;  /* 0x0000000000017941 */ /* 0x000fea0003800000 */
.L_x_121:
        /* <DEDUP_REMOVED lines=10> */
.L_x_124:
[----:B------:R-:W-:Y:S05]  /*4920*/  BSYNC B1 ;  /* 0x0000000000017941 */ /* 0x000fea0003800000 */
.L_x_123:
        /* <DEDUP_REMOVED lines=9> */
.L_x_126:
[----:B------:R-:W-:Y:S05]  /*49c0*/  BSYNC B1 ;  /* 0x0000000000017941 */ /* 0x000fea0003800000 */
.L_x_125:
        /* <DEDUP_REMOVED lines=9> */
.L_x_128:
[----:B------:R-:W-:Y:S05]  /*4a60*/  BSYNC B1 ;  /* 0x0000000000017941 */ /* 0x000fea0003800000 */
.L_x_127:
        /* <DEDUP_REMOVED lines=10> */
.L_x_130:
[----:B------:R-:W-:Y:S05]  /*4b10*/  BSYNC B1 ;  /* 0x0000000000017941 */ /* 0x000fea0003800000 */
.L_x_129:
        /* <DEDUP_REMOVED lines=10> */
.L_x_132:
[----:B------:R-:W-:Y:S05]  /*4bc0*/  BSYNC B1 ;  /* 0x0000000000017941 */ /* 0x000fea0003800000 */
.L_x_131:
        /* <DEDUP_REMOVED lines=9> */
.L_x_134:
[----:B------:R-:W-:Y:S05]  /*4c60*/  BSYNC B1 ;  /* 0x0000000000017941 */ /* 0x000fea0003800000 */
.L_x_133:
        /* <DEDUP_REMOVED lines=9> */
.L_x_136:
[----:B------:R-:W-:Y:S05]  /*4d00*/  BSYNC B1 ;  /* 0x0000000000017941 */ /* 0x000fea0003800000 */
.L_x_135:
        /* <DEDUP_REMOVED lines=10> */
.L_x_138:
[----:B------:R-:W-:Y:S05]  /*4db0*/  BSYNC B1 ;  /* 0x0000000000017941 */ /* 0x000fea0003800000 */
.L_x_137:
        /* <DEDUP_REMOVED lines=10> */
.L_x_140:
[----:B------:R-:W-:Y:S05]  /*4e60*/  BSYNC B1 ;  /* 0x0000000000017941 */ /* 0x000fea0003800000 */
.L_x_139:
        /* <DEDUP_REMOVED lines=9> */
.L_x_142:
[----:B------:R-:W-:Y:S05]  /*4f00*/  BSYNC B1 ;  /* 0x0000000000017941 */ /* 0x000fea0003800000 */
.L_x_141:
        /* <DEDUP_REMOVED lines=9> */
.L_x_144:
[----:B------:R-:W-:Y:S05]  /*4fa0*/  BSYNC B1 ;  /* 0x0000000000017941 */ /* 0x000fea0003800000 */
.L_x_143:
        /* <DEDUP_REMOVED lines=10> */
.L_x_146:
[----:B------:R-:W-:Y:S05]  /*5050*/  BSYNC B1 ;  /* 0x0000000000017941 */ /* 0x000fea0003800000 */
.L_x_145:
        /* <DEDUP_REMOVED lines=10> */
.L_x_148:
[----:B------:R-:W-:Y:S05]  /*5100*/  BSYNC B1 ;  /* 0x0000000000017941 */ /* 0x000fea0003800000 */
.L_x_147:
        /* <DEDUP_REMOVED lines=9> */
.L_x_150:
[----:B------:R-:W-:Y:S05]  /*51a0*/  BSYNC B1 ;  /* 0x0000000000017941 */ /* 0x000fea0003800000 */
.L_x_149:
        /* <DEDUP_REMOVED lines=9> */
.L_x_152:
[----:B------:R-:W-:Y:S05]  /*5240*/  BSYNC B1 ;  /* 0x0000000000017941 */ /* 0x000fea0003800000 */
.L_x_151:
        /* <DEDUP_REMOVED lines=10> */
.L_x_154:
[----:B------:R-:W-:Y:S05]  /*52f0*/  BSYNC B1 ;  /* 0x0000000000017941 */ /* 0x000fea0003800000 */
.L_x_153:
        /* <DEDUP_REMOVED lines=10> */
.L_x_156:
[----:B------:R-:W-:Y:S05]  /*53a0*/  BSYNC B1 ;  /* 0x0000000000017941 */ /* 0x000fea0003800000 */
.L_x_155:
        /* <DEDUP_REMOVED lines=9> */
.L_x_158:
[----:B------:R-:W-:Y:S05]  /*5440*/  BSYNC B1 ;  /* 0x0000000000017941 */ /* 0x000fea0003800000 */
.L_x_157:
        /* <DEDUP_REMOVED lines=9> */
.L_x_160:
[----:B------:R-:W-:Y:S05]  /*54e0*/  BSYNC B1 ;  /* 0x0000000000017941 */ /* 0x000fea0003800000 */
.L_x_159:
        /* <DEDUP_REMOVED lines=10> */
.L_x_162:
[----:B------:R-:W-:Y:S05]  /*5590*/  BSYNC B1 ;  /* 0x0000000000017941 */ /* 0x000fea0003800000 */
.L_x_161:
        /* <DEDUP_REMOVED lines=10> */
.L_x_164:
[----:B------:R-:W-:Y:S05]  /*5640*/  BSYNC B1 ;  /* 0x0000000000017941 */ /* 0x000fea0003800000 */
.L_x_163:
        /* <DEDUP_REMOVED lines=9> */
.L_x_166:
[----:B------:R-:W-:Y:S05]  /*56e0*/  BSYNC B1 ;  /* 0x0000000000017941 */ /* 0x000fea0003800000 */
.L_x_165:
        /* <DEDUP_REMOVED lines=9> */
.L_x_168:
[----:B------:R-:W-:Y:S05]  /*5780*/  BSYNC B1 ;  /* 0x0000000000017941 */ /* 0x000fea0003800000 */
.L_x_167:
        /* <DEDUP_REMOVED lines=10> */
.L_x_170:
[----:B------:R-:W-:Y:S05]  /*5830*/  BSYNC B1 ;  /* 0x0000000000017941 */ /* 0x000fea0003800000 */
.L_x_169:
        /* <DEDUP_REMOVED lines=10> */
.L_x_172:
[----:B------:R-:W-:Y:S05]  /*58e0*/  BSYNC B1 ;  /* 0x0000000000017941 */ /* 0x000fea0003800000 */
.L_x_171:
        /* <DEDUP_REMOVED lines=9> */
.L_x_174:
[----:B------:R-:W-:Y:S05]  /*5980*/  BSYNC B1 ;  /* 0x0000000000017941 */ /* 0x000fea0003800000 */
.L_x_173:
        /* <DEDUP_REMOVED lines=9> */
.L_x_176:
[----:B------:R-:W-:Y:S05]  /*5a20*/  BSYNC B1 ;  /* 0x0000000000017941 */ /* 0x000fea0003800000 */
.L_x_175:
        /* <DEDUP_REMOVED lines=10> */
.L_x_178:
[----:B------:R-:W-:Y:S05]  /*5ad0*/  BSYNC B1 ;  /* 0x0000000000017941 */ /* 0x000fea0003800000 */
.L_x_177:
        /* <DEDUP_REMOVED lines=10> */
.L_x_180:
[----:B------:R-:W-:Y:S05]  /*5b80*/  BSYNC B1 ;  /* 0x0000000000017941 */ /* 0x000fea0003800000 */
.L_x_179:
        /* <DEDUP_REMOVED lines=9> */
.L_x_182:
[----:B------:R-:W-:Y:S05]  /*5c20*/  BSYNC B1 ;  /* 0x0000000000017941 */ /* 0x000fea0003800000 */
.L_x_181:
        /* <DEDUP_REMOVED lines=9> */
.L_x_184:
[----:B------:R-:W-:Y:S05]  /*5cc0*/  BSYNC B1 ;  /* 0x0000000000017941 */ /* 0x000fea0003800000 */
.L_x_183:
        /* <DEDUP_REMOVED lines=10> */
.L_x_186:
[----:B------:R-:W-:Y:S05]  /*5d70*/  BSYNC B1 ;  /* 0x0000000000017941 */ /* 0x000fea0003800000 */
.L_x_185:
        /* <DEDUP_REMOVED lines=10> */
.L_x_188:
[----:B------:R-:W-:Y:S05]  /*5e20*/  BSYNC B1 ;  /* 0x0000000000017941 */ /* 0x000fea0003800000 */
.L_x_187:
        /* <DEDUP_REMOVED lines=9> */
.L_x_190:
[----:B------:R-:W-:Y:S05]  /*5ec0*/  BSYNC B1 ;  /* 0x0000000000017941 */ /* 0x000fea0003800000 */
.L_x_189:
        /* <DEDUP_REMOVED lines=9> */
.L_x_192:
[----:B------:R-:W-:Y:S05]  /*5f60*/  BSYNC B1 ;  /* 0x0000000000017941 */ /* 0x000fea0003800000 */
.L_x_191:
        /* <DEDUP_REMOVED lines=10> */
.L_x_194:
[----:B------:R-:W-:Y:S05]  /*6010*/  BSYNC B1 ;  /* 0x0000000000017941 */ /* 0x000fea0003800000 */
.L_x_193:
        /* <DEDUP_REMOVED lines=10> */
.L_x_196:
[----:B------:R-:W-:Y:S05]  /*60c0*/  BSYNC B1 ;  /* 0x0000000000017941 */ /* 0x000fea0003800000 */
.L_x_195:
        /* <DEDUP_REMOVED lines=9> */
.L_x_198:
[----:B------:R-:W-:Y:S05]  /*6160*/  BSYNC B1 ;  /* 0x0000000000017941 */ /* 0x000fea0003800000 */
.L_x_197:
        /* <DEDUP_REMOVED lines=9> */
.L_x_200:
[----:B------:R-:W-:Y:S05]  /*6200*/  BSYNC B1 ;  /* 0x0000000000017941 */ /* 0x000fea0003800000 */
.L_x_199:
        /* <DEDUP_REMOVED lines=10> */
.L_x_202:
[----:B------:R-:W-:Y:S05]  /*62b0*/  BSYNC B1 ;  /* 0x0000000000017941 */ /* 0x000fea0003800000 */
.L_x_201:
        /* <DEDUP_REMOVED lines=10> */
.L_x_204:
[----:B------:R-:W-:Y:S05]  /*6360*/  BSYNC B1 ;  /* 0x0000000000017941 */ /* 0x000fea0003800000 */
.L_x_203:
        /* <DEDUP_REMOVED lines=9> */
.L_x_206:
[----:B------:R-:W-:Y:S05]  /*6400*/  BSYNC B1 ;  /* 0x0000000000017941 */ /* 0x000fea0003800000 */
.L_x_205:
        /* <DEDUP_REMOVED lines=9> */
.L_x_208:
[----:B------:R-:W-:Y:S05]  /*64a0*/  BSYNC B1 ;  /* 0x0000000000017941 */ /* 0x000fea0003800000 */
.L_x_207:
        /* <DEDUP_REMOVED lines=10> */
.L_x_210:
[----:B------:R-:W-:Y:S05]  /*6550*/  BSYNC B1 ;  /* 0x0000000000017941 */ /* 0x000fea0003800000 */
.L_x_209:
        /* <DEDUP_REMOVED lines=10> */
.L_x_212:
[----:B------:R-:W-:Y:S05]  /*6600*/  BSYNC B1 ;  /* 0x0000000000017941 */ /* 0x000fea0003800000 */
.L_x_211:
        /* <DEDUP_REMOVED lines=9> */
.L_x_214:
[----:B------:R-:W-:Y:S05]  /*66a0*/  BSYNC B1 ;  /* 0x0000000000017941 */ /* 0x000fea0003800000 */
.L_x_213:
        /* <DEDUP_REMOVED lines=9> */
.L_x_216:
[----:B------:R-:W-:Y:S05]  /*6740*/  BSYNC B1 ;  /* 0x0000000000017941 */ /* 0x000fea0003800000 */
.L_x_215:
        /* <DEDUP_REMOVED lines=10> */
.L_x_218:
[----:B------:R-:W-:Y:S05]  /*67f0*/  BSYNC B1 ;  /* 0x0000000000017941 */ /* 0x000fea0003800000 */
.L_x_217:
        /* <DEDUP_REMOVED lines=10> */
.L_x_220:
[----:B------:R-:W-:Y:S05]  /*68a0*/  BSYNC B1 ;  /* 0x0000000000017941 */ /* 0x000fea0003800000 */
.L_x_219:
        /* <DEDUP_REMOVED lines=9> */
.L_x_222:
[----:B------:R-:W-:Y:S05]  /*6940*/  BSYNC B1 ;  /* 0x0000000000017941 */ /* 0x000fea0003800000 */
.L_x_221:
        /* <DEDUP_REMOVED lines=9> */
.L_x_224:
[----:B------:R-:W-:Y:S05]  /*69e0*/  BSYNC B1 ;  /* 0x0000000000017941 */ /* 0x000fea0003800000 */
.L_x_223:
        /* <DEDUP_REMOVED lines=10> */
.L_x_226:
[----:B------:R-:W-:Y:S05]  /*6a90*/  BSYNC B1 ;  /* 0x0000000000017941 */ /* 0x000fea0003800000 */
.L_x_225:
        /* <DEDUP_REMOVED lines=10> */
.L_x_228:
[----:B------:R-:W-:Y:S05]  /*6b40*/  BSYNC B1 ;  /* 0x0000000000017941 */ /* 0x000fea0003800000 */
.L_x_227:
        /* <DEDUP_REMOVED lines=9> */
.L_x_230:
[----:B------:R-:W-:Y:S05]  /*6be0*/  BSYNC B1 ;  /* 0x0000000000017941 */ /* 0x000fea0003800000 */
.L_x_229:
        /* <DEDUP_REMOVED lines=9> */
.L_x_232:
[----:B------:R-:W-:Y:S05]  /*6c80*/  BSYNC B1 ;  /* 0x0000000000017941 */ /* 0x000fea0003800000 */
.L_x_231:
        /* <DEDUP_REMOVED lines=10> */
.L_x_234:
[----:B------:R-:W-:Y:S05]  /*6d30*/  BSYNC B1 ;  /* 0x0000000000017941 */ /* 0x000fea0003800000 */
.L_x_233:
        /* <DEDUP_REMOVED lines=10> */
.L_x_236:
[----:B------:R-:W-:Y:S05]  /*6de0*/  BSYNC B1 ;  /* 0x0000000000017941 */ /* 0x000fea0003800000 */
.L_x_235:
        /* <DEDUP_REMOVED lines=9> */
.L_x_238:
[----:B------:R-:W-:Y:S05]  /*6e80*/  BSYNC B1 ;  /* 0x0000000000017941 */ /* 0x000fea0003800000 */
.L_x_237:
        /* <DEDUP_REMOVED lines=9> */
.L_x_240:
[----:B------:R-:W-:Y:S05]  /*6f20*/  BSYNC B1 ;  /* 0x0000000000017941 */ /* 0x000fea0003800000 */
.L_x_239:
        /* <DEDUP_REMOVED lines=10> */
.L_x_242:
[----:B------:R-:W-:Y:S05]  /*6fd0*/  BSYNC B1 ;  /* 0x0000000000017941 */ /* 0x000fea0003800000 */
.L_x_241:
        /* <DEDUP_REMOVED lines=10> */
.L_x_244:
[----:B------:R-:W-:Y:S05]  /*7080*/  BSYNC B1 ;  /* 0x0000000000017941 */ /* 0x000fea0003800000 */
.L_x_243:
        /* <DEDUP_REMOVED lines=9> */
.L_x_246:
[----:B------:R-:W-:Y:S05]  /*7120*/  BSYNC B1 ;  /* 0x0000000000017941 */ /* 0x000fea0003800000 */
.L_x_245:
        /* <DEDUP_REMOVED lines=9> */
.L_x_248:
[----:B------:R-:W-:Y:S05]  /*71c0*/  BSYNC B1 ;  /* 0x0000000000017941 */ /* 0x000fea0003800000 */
.L_x_247:
        /* <DEDUP_REMOVED lines=10> */
.L_x_250:
[----:B------:R-:W-:Y:S05]  /*7270*/  BSYNC B1 ;  /* 0x0000000000017941 */ /* 0x000fea0003800000 */
.L_x_249:
        /* <DEDUP_REMOVED lines=10> */
.L_x_252:
[----:B------:R-:W-:Y:S05]  /*7320*/  BSYNC B1 ;  /* 0x0000000000017941 */ /* 0x000fea0003800000 */
.L_x_251:
        /* <DEDUP_REMOVED lines=9> */
.L_x_254:
[----:B------:R-:W-:Y:S05]  /*73c0*/  BSYNC B1 ;  /* 0x0000000000017941 */ /* 0x000fea0003800000 */
.L_x_253:
        /* <DEDUP_REMOVED lines=9> */
.L_x_256:
[----:B------:R-:W-:Y:S05]  /*7460*/  BSYNC B1 ;  /* 0x0000000000017941 */ /* 0x000fea0003800000 */
.L_x_255:
        /* <DEDUP_REMOVED lines=10> */
.L_x_258:
[----:B------:R-:W-:Y:S05]  /*7510*/  BSYNC B1 ;  /* 0x0000000000017941 */ /* 0x000fea0003800000 */
.L_x_257:
        /* <DEDUP_REMOVED lines=10> */
.L_x_260:
[----:B------:R-:W-:Y:S05]  /*75c0*/  BSYNC B1 ;  /* 0x0000000000017941 */ /* 0x000fea0003800000 */
.L_x_259:
        /* <DEDUP_REMOVED lines=9> */
.L_x_262:
[----:B------:R-:W-:Y:S05]  /*7660*/  BSYNC B1 ;  /* 0x0000000000017941 */ /* 0x000fea0003800000 */
.L_x_261:
        /* <DEDUP_REMOVED lines=9> */
.L_x_264:
[----:B------:R-:W-:Y:S05]  /*7700*/  BSYNC B1 ;  /* 0x0000000000017941 */ /* 0x000fea0003800000 */
.L_x_263:
        /* <DEDUP_REMOVED lines=10> */
.L_x_266:
[----:B------:R-:W-:Y:S05]  /*77b0*/  BSYNC B1 ;  /* 0x0000000000017941 */ /* 0x000fea0003800000 */
.L_x_265:
        /* <DEDUP_REMOVED lines=10> */
.L_x_268:
[----:B------:R-:W-:Y:S05]  /*7860*/  BSYNC B1 ;  /* 0x0000000000017941 */ /* 0x000fea0003800000 */
.L_x_267:
        /* <DEDUP_REMOVED lines=9> */
.L_x_270:
[----:B------:R-:W-:Y:S05]  /*7900*/  BSYNC B1 ;  /* 0x0000000000017941 */ /* 0x000fea0003800000 */
.L_x_269:
        /* <DEDUP_REMOVED lines=9> */
.L_x_272:
[----:B------:R-:W-:Y:S05]  /*79a0*/  BSYNC B1 ;  /* 0x0000000000017941 */ /* 0x000fea0003800000 */
.L_x_271:
        /* <DEDUP_REMOVED lines=10> */
.L_x_274:
[----:B------:R-:W-:Y:S05]  /*7a50*/  BSYNC B1 ;  /* 0x0000000000017941 */ /* 0x000fea0003800000 */
.L_x_273:
        /* <DEDUP_REMOVED lines=10> */
.L_x_276:
[----:B------:R-:W-:Y:S05]  /*7b00*/  BSYNC B1 ;  /* 0x0000000000017941 */ /* 0x000fea0003800000 */
.L_x_275:
        /* <DEDUP_REMOVED lines=9> */
.L_x_278:
[----:B------:R-:W-:Y:S05]  /*7ba0*/  BSYNC B1 ;  /* 0x0000000000017941 */ /* 0x000fea0003800000 */
.L_x_277:
        /* <DEDUP_REMOVED lines=9> */
.L_x_280:
[----:B------:R-:W-:Y:S05]  /*7c40*/  BSYNC B1 ;  /* 0x0000000000017941 */ /* 0x000fea0003800000 */
.L_x_279:
        /* <DEDUP_REMOVED lines=10> */
.L_x_282:
[----:B------:R-:W-:Y:S05]  /*7cf0*/  BSYNC B1 ;  /* 0x0000000000017941 */ /* 0x000fea0003800000 */
.L_x_281:
        /* <DEDUP_REMOVED lines=10> */
.L_x_284:
[----:B------:R-:W-:Y:S05]  /*7da0*/  BSYNC B1 ;  /* 0x0000000000017941 */ /* 0x000fea0003800000 */
.L_x_283:
        /* <DEDUP_REMOVED lines=9> */
.L_x_286:
[----:B------:R-:W-:Y:S05]  /*7e40*/  BSYNC B1 ;  /* 0x0000000000017941 */ /* 0x000fea0003800000 */
.L_x_285:
[----:B0----5:R-:W-:Y:S01]  /*7e50*/  IMAD.U32 R3, R18, 0x10000, RZ ;  /* 0x0001000012037824 */ /* 0x021fe200078e00ff */
[----:B------:R-:W-:Y:S01]  /*7e60*/  ISETP.GT.AND P0, PT, R4, 0x8, P0 ;  /* 0x000000080400780c */ /* 0x000fe20000704270 */
[----:B------:R-:W-:Y:S01]  /*7e70*/  @P1 IMAD.MOV.U32 R2, RZ, RZ, R10 ;  /* 0x000000ffff021224 */ /* 0x000fe200078e000a */
[----:B------:R-:W-:Y:S01]  /*7e80*/  BSSY B1, `(.L_x_287) ;  /* 0x0000009000017945 */ /* 0x000fe20003800000 */
[----:B------:R-:W-:-:S04]  /*7e90*/  FMUL R3, R3, R22 ;  /* 0x0000001603037220 */ /* 0x000fc80000400000 */
[----:B------:R-:W-:-:S05]  /*7ea0*/  FFMA R3, R150, R23, R3 ;  /* 0x0000001796037223 */ /* 0x000fca0000000003 */
[----:B------:R-:W-:-:S04]  /*7eb0*/  F2FP.BF16.F32.PACK_AB R3, RZ, R3 ;  /* 0x00000003ff03723e */ /* 0x000fc800000010ff */
[----:B------:R-:W-:Y:S01]  /*7ec0*/  PRMT R0, R3, 0x7610, R0 ;  /* 0x0000761003007816 */ /* 0x000fe20000000000 */
[----:B------:R-:W-:-:S05]  /*7ed0*/  @P1 IMAD.MOV.U32 R3, RZ, RZ, R11 ;  /* 0x000000ffff031224 */ /* 0x000fca00078e000b */
[----:B------:R0:W-:Y:S01]  /*7ee0*/  @P1 STG.E.U16 desc[UR50][R2.64+0x1f0], R0 ;  /* 0x0001f00002001986 */ /* 0x0001e2000c101532 */
[----:B------:R-:W-:Y:S05]  /*7ef0*/  @!P0 BRA `(.L_x_288) ;  /* 0x0000000000048947 */ /* 0x000fea0003800000 */
[----:B------:R0:W5:Y:S02]  /*7f00*/  LDG.E.LTC128B.U16 R18, desc[UR50][R8.64+0x1f2] ;  /* 0x0001f23208127981 */ /* 0x000164000c1e1520 */
.L_x_288:
[----:B------:R-:W-:Y:S05]  /*7f10*/  BSYNC B1 ;  /* 0x0000000000017941 */ /* 0x000fea0003800000 */
.L_x_287:
[----:B------:R-:W-:Y:S05]  /*7f20*/  @!P0 BRA `(.L_x_289) ;  /* 0x0000002400408947 */ /* 0x000fea0003800000 */
[----:B0----5:R-:W-:-:S04]  /*7f30*/  IMAD.U32 R3, R18, 0x10000, RZ ;  /* 0x0001000012037824 */ /* 0x021fc800078e00ff */
[----:B------:R-:W-:-:S04]  /*7f40*/  FMUL R0, R3, R22 ;  /* 0x0000001603007220 */ /* 0x000fc80000400000 */
[----:B------:R-:W-:-:S05]  /*7f50*/  FFMA R0, R151, R23, R0 ;  /* 0x0000001797007223 */ /* 0x000fca0000000000 */
[----:B------:R-:W-:-:S05]  /*7f60*/  F2FP.BF16.F32.PACK_AB R0, RZ, R0 ;  /* 0x00000000ff00723e */ /* 0x000fca00000010ff */
[----:B------:R0:W-:Y:S01]  /*7f70*/  STG.E.U16 desc[UR50][R10.64+0x1f2], R0 ;  /* 0x0001f2000a007986 */ /* 0x0001e2000c101532 */
[----:B------:R-:W-:Y:S05]  /*7f80*/  BRA `(.L_x_289) ;  /* 0x0000002400287947 */ /* 0x000fea0003800000 */
.L_x_36:
[----:B------:R-:W-:Y:S01]  /*7f90*/  ISETP.GT.AND P0, PT, R0, 0x1, PT ;  /* 0x000000010000780c */ /* 0x000fe20003f04270 */
[----:B------:R-:W-:Y:S01]  /*7fa0*/  ULDC.64 UR4, c[0x0][0x5c0] ;  /* 0x0001700000047ab9 */ /* 0x000fe20000000a00 */
[-C--:B------:R-:W-:Y:S01]  /*7fb0*/  FMUL R24, R24, R23.reuse ;  /* 0x0000001718187220 */ /* 0x080fe20000400000 */
[-C--:B------:R-:W-:Y:S01]  /*7fc0*/  FMUL R25, R25, R23.reuse ;  /* 0x0000001719197220 */ /* 0x080fe20000400000 */
[----:B------:R-:W-:Y:S01]  /*7fd0*/  ISETP.GT.AND P3, PT, R4, RZ, P0 ;  /* 0x000000ff0400720c */ /* 0x000fe20000764270 */
[-C--:B------:R-:W-:Y:S01]  /*7fe0*/  FMUL R26, R26, R23.reuse ;  /* 0x000000171a1a7220 */ /* 0x080fe20000400000 */
[----:B------:R-:W-:Y:S01]  /*7ff0*/  LEA R2, P4, R172, UR4, 0x1 ;  /* 0x00000004ac027c11 */ /* 0x000fe2000f8808ff */
[-C--:B------:R-:W-:Y:S01]  /*8000*/  FMUL R27, R27, R23.reuse ;  /* 0x000000171b1b7220 */ /* 0x080fe20000400000 */
[----:B------:R-:W-:Y:S01]  /*8010*/  F2FP.BF16.F32.PACK_AB R24, RZ, R24 ;  /* 0x00000018ff18723e */ /* 0x000fe200000010ff */
[-C--:B------:R-:W-:Y:S01]  /*8020*/  FMUL R28, R28, R23.reuse ;  /* 0x000000171c1c7220 */ /* 0x080fe20000400000 */
[----:B------:R-:W-:Y:S01]  /*8030*/  LEA.HI.X R3, R172, UR5, R175, 0x1, P4 ;  /* 0x00000005ac037c11 */ /* 0x000fe2000a0f0caf */
[----:B------:R-:W-:Y:S01]  /*8040*/  FMUL R29, R29, R23 ;  /* 0x000000171d1d7220 */ /* 0x000fe20000400000 */
[----:B------:R-:W-:Y:S01]  /*8050*/  F2FP.BF16.F32.PACK_AB R25, RZ, R25 ;  /* 0x00000019ff19723e */ /* 0x000fe200000010ff */
[-C--:B------:R-:W-:Y:S01]  /*8060*/  FMUL R30, R30, R23.reuse ;  /* 0x000000171e1e7220 */ /* 0x080fe20000400000 */
[C---:B------:R-:W-:Y:S01]  /*8070*/  SHF.L.U64.HI R11, R10.reuse, 0x4, R11 ;  /* 0x000000040a0b7819 */ /* 0x040fe2000001020b */
[----:B------:R-:W-:Y:S01]  /*8080*/  @P1 STG.E.U16 desc[UR50][R2.64], R24 ;  /* 0x0000001802001986 */ /* 0x000fe2000c101532 */
[----:B------:R-:W-:Y:S01]  /*8090*/  LEA R6, P4, R10, R2, 0x4 ;  /* 0x000000020a067211 */ /* 0x000fe200078820ff */
[-C--:B------:R-:W-:Y:S01]  /*80a0*/  FMUL R31, R31, R23.reuse ;  /* 0x000000171f1f7220 */ /* 0x080fe20000400000 */
[----:B------:R-:W-:Y:S01]  /*80b0*/  ISETP.GT.AND P2, PT, R4, 0x8, P2 ;  /* 0x000000080400780c */ /* 0x000fe20001744270 */
[----:B------:R-:W-:Y:S01]  /*80c0*/  @P3 STG.E.U16 desc[UR50][R2.64+0x2], R25 ;  /* 0x0000021902003986 */ /* 0x000fe2000c101532 */
[----:B------:R-:W-:Y:S01]  /*80d0*/  ISETP.GT.AND P1, PT, R0, 0x8, PT ;  /* 0x000000080000780c */ /* 0x000fe20003f24270 */
[----:B------:R-:W-:Y:S01]  /*80e0*/  IMAD.X R7, R11, 0x1, R3, P4 ;  /* 0x000000010b077824 */ /* 0x000fe200020e0603 */
[----:B------:R-:W-:Y:S01]  /*80f0*/  ISETP.GT.AND P3, PT, R4, 0x8, P0 ;  /* 0x000000080400780c */ /* 0x000fe20000764270 */
[-C--:B------:R-:W-:Y:S01]  /*8100*/  FMUL R32, R32, R23.reuse ;  /* 0x0000001720207220 */ /* 0x080fe20000400000 */
[----:B------:R-:W-:Y:S01]  /*8110*/  ISETP.GT.AND P0, PT, R0, 0x9, PT ;  /* 0x000000090000780c */ /* 0x000fe20003f04270 */
[-C--:B------:R-:W-:Y:S01]  /*8120*/  FMUL R33, R33, R23.reuse ;  /* 0x0000001721217220 */ /* 0x080fe20000400000 */
[----:B------:R-:W-:Y:S01]  /*8130*/  ISETP.GT.AND P5, PT, R4, RZ, P1 ;  /* 0x000000ff0400720c */ /* 0x000fe20000fa4270 */
[-C--:B------:R-:W-:Y:S01]  /*8140*/  FMUL R34, R34, R23.reuse ;  /* 0x0000001722227220 */ /* 0x080fe20000400000 */
[----:B------:R-:W-:Y:S01]  /*8150*/  ISETP.GT.AND P4, PT, R4, RZ, P0 ;  /* 0x000000ff0400720c */ /* 0x000fe20000784270 */
[-C--:B------:R-:W-:Y:S01]  /*8160*/  FMUL R35, R35, R23.reuse ;  /* 0x0000001723237220 */ /* 0x080fe20000400000 */
[----:B------:R-:W-:Y:S01]  /*8170*/  F2FP.BF16.F32.PACK_AB R26, RZ, R26 ;  /* 0x0000001aff1a723e */ /* 0x000fe200000010ff */
[----:B------:R-:W-:Y:S01]  /*8180*/  FMUL R36, R36, R23 ;  /* 0x0000001724247220 */ /* 0x000fe20000400000 */
[----:B------:R-:W-:Y:S01]  /*8190*/  F2FP.BF16.F32.PACK_AB R27, RZ, R27 ;  /* 0x0000001bff1b723e */ /* 0x000fe200000010ff */
[----:B------:R-:W-:Y:S01]  /*81a0*/  FMUL R37, R37, R23 ;  /* 0x0000001725257220 */ /* 0x000fe20000400000 */
[----:B------:R-:W-:Y:S01]  /*81b0*/  F2FP.BF16.F32.PACK_AB R28, RZ, R28 ;  /* 0x0000001cff1c723e */ /* 0x000fe200000010ff */
[----:B------:R-:W-:Y:S01]  /*81c0*/  @P2 STG.E.U16 desc[UR50][R6.64], R26 ;  /* 0x0000001a06002986 */ /* 0x000fe2000c101532 */
[----:B------:R-:W-:Y:S01]  /*81d0*/  F2FP.BF16.F32.PACK_AB R29, RZ, R29 ;  /* 0x0000001dff1d723e */ /* 0x000fe200000010ff */
[-C--:B------:R-:W-:Y:S01]  /*81e0*/  FMUL R38, R38, R23.reuse ;  /* 0x0000001726267220 */ /* 0x080fe20000400000 */
[----:B------:R-:W-:Y:S01]  /*81f0*/  ISETP.GT.AND P1, PT, R4, 0x8, P1 ;  /* 0x000000080400780c */ /* 0x000fe20000f24270 */
[----:B------:R-:W-:Y:S01]  /*8200*/  @P3 STG.E.U16 desc[UR50][R6.64+0x2], R27 ;  /* 0x0000021b06003986 */ /* 0x000fe2000c101532 */
[----:B------:R-:W-:Y:S01]  /*8210*/  ISETP.GT.AND P3, PT, R0, 0x10, PT ;  /* 0x000000100000780c */ /* 0x000fe20003f64270 */
[-C--:B------:R-:W-:Y:S01]  /*8220*/  FMUL R39, R39, R23.reuse ;  /* 0x0000001727277220 */ /* 0x080fe20000400000 */
[----:B------:R-:W-:Y:S01]  /*8230*/  ISETP.GT.AND P2, PT, R4, 0x8, P0 ;  /* 0x000000080400780c */ /* 0x000fe20000744270 */
[----:B------:R-:W-:Y:S01]  /*8240*/  @P5 STG.E.U16 desc[UR50][R2.64+0x10], R28 ;  /* 0x0000101c02005986 */ /* 0x000fe2000c101532 */
[----:B------:R-:W-:Y:S01]  /*8250*/  ISETP.GT.AND P0, PT, R0, 0x11, PT ;  /* 0x000000110000780c */ /* 0x000fe20003f04270 */
[-C--:B------:R-:W-:Y:S01]  /*8260*/  FMUL R40, R40, R23.reuse ;  /* 0x0000001728287220 */ /* 0x080fe20000400000 */
[----:B------:R-:W-:Y:S01]  /*8270*/  F2FP.BF16.F32.PACK_AB R30, RZ, R30 ;  /* 0x0000001eff1e723e */ /* 0x000fe200000010ff */
[----:B------:R-:W-:Y:S01]  /*8280*/  @P4 STG.E.U16 desc[UR50][R2.64+0x12], R29 ;  /* 0x0000121d02004986 */ /* 0x000fe2000c101532 */
[C---:B------:R-:W-:Y:S01]  /*8290*/  ISETP.GT.AND P4, PT, R4.reuse, RZ, P3 ;  /* 0x000000ff0400720c */ /* 0x040fe20001f84270 */
[----:B------:R-:W-:Y:S01]  /*82a0*/  FMUL R41, R41, R23 ;  /* 0x0000001729297220 */ /* 0x000fe20000400000 */
[----:B------:R-:W-:Y:S01]  /*82b0*/  ISETP.GT.AND P5, PT, R4, RZ, P0 ;  /* 0x000000ff0400720c */ /* 0x000fe200007a4270 */
[----:B------:R-:W-:Y:S01]  /*82c0*/  @P1 STG.E.U16 desc[UR50][R6.64+0x10], R30 ;  /* 0x0000101e06001986 */ /* 0x000fe2000c101532 */
[----:B------:R-:W-:Y:S01]  /*82d0*/  F2FP.BF16.F32.PACK_AB R31, RZ, R31 ;  /* 0x0000001fff1f723e */ /* 0x000fe200000010ff */
[-C--:B------:R-:W-:Y:S01]  /*82e0*/  FMUL R42, R42, R23.reuse ;  /* 0x000000172a2a7220 */ /* 0x080fe20000400000 */
[----:B------:R-:W-:Y:S01]  /*82f0*/  F2FP.BF16.F32.PACK_AB R32, RZ, R32 ;  /* 0x00000020ff20723e */ /* 0x000fe200000010ff */
[----:B------:R-:W-:Y:S01]  /*8300*/  FMUL R43, R43, R23 ;  /* 0x000000172b2b7220 */ /* 0x000fe20000400000 */
[----:B------:R-:W-:Y:S01]  /*8310*/  ISETP.GT.AND P1, PT, R4, 0x8, P3 ;  /* 0x000000080400780c */ /* 0x000fe20001f24270 */
[----:B------:R-:W-:Y:S01]  /*8320*/  @P2 STG.E.U16 desc[UR50][R6.64+0x12], R31 ;  /* 0x0000121f06002986 */ /* 0x000fe2000c101532 */
[----:B------:R-:W-:Y:S01]  /*8330*/  F2FP.BF16.F32.PACK_AB R33, RZ, R33 ;  /* 0x00000021ff21723e */ /* 0x000fe200000010ff */
[-C--:B------:R-:W-:Y:S01]  /*8340*/  FMUL R44, R44, R23.reuse ;  /* 0x000000172c2c7220 */ /* 0x080fe20000400000 */
[----:B------:R-:W-:Y:S01]  /*8350*/  ISETP.GT.AND P3, PT, R0, 0x18, PT ;  /* 0x000000180000780c */ /* 0x000fe20003f64270 */
[----:B------:R-:W-:Y:S01]  /*8360*/  @P4 STG.E.U16 desc[UR50][R2.64+0x20], R32 ;  /* 0x0000202002004986 */ /* 0x000fe2000c101532 */
[----:B------:R-:W-:Y:S01]  /*8370*/  ISETP.GT.AND P2, PT, R4, 0x8, P0 ;  /* 0x000000080400780c */ /* 0x000fe20000744270 */
[-C--:B------:R-:W-:Y:S01]  /*8380*/  FMUL R45, R45, R23.reuse ;  /* 0x000000172d2d7220 */ /* 0x080fe20000400000 */
[----:B------:R-:W-:Y:S01]  /*8390*/  ISETP.GT.AND P0, PT, R0, 0x19, PT ;  /* 0x000000190000780c */ /* 0x000fe20003f04270 */
[----:B------:R-:W-:Y:S01]  /*83a0*/  @P5 STG.E.U16 desc[UR50][R2.64+0x22], R33 ;  /* 0x0000222102005986 */ /* 0x000fe2000c101532 */
[----:B------:R-:W-:Y:S01]  /*83b0*/  ISETP.GT.AND P4, PT, R4, RZ, P3 ;  /* 0x000000ff0400720c */ /* 0x000fe20001f84270 */
[-C--:B------:R-:W-:Y:S01]  /*83c0*/  FMUL R46, R46, R23.reuse ;  /* 0x000000172e2e7220 */ /* 0x080fe20000400000 */
[----:B------:R-:W-:Y:S01]  /*83d0*/  ISETP.GT.AND P5, PT, R4, RZ, P0 ;  /* 0x000000ff0400720c */ /* 0x000fe200007a4270 */
[-C--:B------:R-:W-:Y:S01]  /*83e0*/  FMUL R47, R47, R23.reuse ;  /* 0x000000172f2f7220 */ /* 0x080fe20000400000 */
[----:B------:R-:W-:Y:S01]  /*83f0*/  F2FP.BF16.F32.PACK_AB R34, RZ, R34 ;  /* 0x00000022ff22723e */ /* 0x000fe200000010ff */
[----:B------:R-:W-:Y:S01]  /*8400*/  FMUL R48, R48, R23 ;  /* 0x0000001730307220 */ /* 0x000fe20000400000 */
[----:B------:R-:W-:Y:S01]  /*8410*/  F2FP.BF16.F32.PACK_AB R35, RZ, R35 ;  /* 0x00000023ff23723e */ /* 0x000fe200000010ff */
[-C--:B------:R-:W-:Y:S01]  /*8420*/  FMUL R49, R49, R23.reuse ;  /* 0x0000001731317220 */ /* 0x080fe20000400000 */
[----:B------:R-:W-:Y:S01]  /*8430*/  F2FP.BF16.F32.PACK_AB R36, RZ, R36 ;  /* 0x00000024ff24723e */ /* 0x000fe200000010ff */
[----:B------:R-:W-:Y:S01]  /*8440*/  @P1 STG.E.U16 desc[UR50][R6.64+0x20], R34 ;  /* 0x0000202206001986 */ /* 0x000fe2000c101532 */
[----:B------:R-:W-:Y:S01]  /*8450*/  ISETP.GT.AND P1, PT, R4, 0x8, P3 ;  /* 0x000000080400780c */ /* 0x000fe20001f24270 */
[----:B------:R-:W-:Y:S01]  /*8460*/  FMUL R50, R50, R23 ;  /* 0x0000001732327220 */ /* 0x000fe20000400000 */
[----:B------:R-:W-:Y:S01]  /*8470*/  F2FP.BF16.F32.PACK_AB R37, RZ, R37 ;  /* 0x00000025ff25723e */ /* 0x000fe200000010ff */
[----:B------:R-:W-:Y:S01]  /*8480*/  @P2 STG.E.U16 desc[UR50][R6.64+0x22], R35 ;  /* 0x0000222306002986 */ /* 0x000fe2000c101532 */
[----:B------:R-:W-:Y:S01]  /*8490*/  ISETP.GT.AND P3, PT, R0, 0x20, PT ;  /* 0x000000200000780c */ /* 0x000fe20003f64270 */
[-C--:B------:R-:W-:Y:S01]  /*84a0*/  FMUL R51, R51, R23.reuse ;  /* 0x0000001733337220 */ /* 0x080fe20000400000 */
[----:B------:R-:W-:Y:S01]  /*84b0*/  ISETP.GT.AND P2, PT, R4, 0x8, P0 ;  /* 0x000000080400780c */ /* 0x000fe20000744270 */
[----:B------:R-:W-:Y:S01]  /*84c0*/  @P4 STG.E.U16 desc[UR50][R2.64+0x30], R36 ;  /* 0x0000302402004986 */ /* 0x000fe2000c101532 */
[----:B------:R-:W-:Y:S01]  /*84d0*/  ISETP.GT.AND P0, PT, R0, 0x21, PT ;  /* 0x000000210000780c */ /* 0x000fe20003f04270 */
[-C--:B------:R-:W-:Y:S01]  /*84e0*/  FMUL R52, R52, R23.reuse ;  /* 0x0000001734347220 */ /* 0x080fe20000400000 */
[C---:B------:R-:W-:Y:S01]  /*84f0*/  ISETP.GT.AND P4, PT, R4.reuse, RZ, P3 ;  /* 0x000000ff0400720c */ /* 0x040fe20001f84270 */
[----:B------:R-:W-:Y:S01]  /*8500*/  @P5 STG.E.U16 desc[UR50][R2.64+0x32], R37 ;  /* 0x0000322502005986 */ /* 0x000fe2000c101532 */
        /* <DEDUP_REMOVED lines=328> */
[----:B------:R-:W-:-:S02]  /*9990*/  ISETP.GT.AND P1, PT, R4, 0x8, P3 ;  /* 0x000000080400780c */ /* 0x000fc40001f24270 */
[----:B------:R-:W-:Y:S01]  /*99a0*/  F2FP.BF16.F32.PACK_AB R105, RZ, R105 ;  /* 0x00000069ff69723e */ /* 0x000fe200000010ff */
[----:B------:R-:W-:Y:S01]  /*99b0*/  @P2 STG.E.U16 desc[UR50][R6.64+0x132], R103 ;  /* 0x0001326706002986 */ /* 0x000fe2000c101532 */
[----:B------:R-:W-:Y:S02]  /*99c0*/  ISETP.GT.AND P3, PT, R0, 0xa8, PT ;  /* 0x000000a80000780c */ /* 0x000fe40003f64270 */
[----:B------:R-:W-:Y:S01]  /*99d0*/  ISETP.GT.AND P2, PT, R4, 0x8, P0 ;  /* 0x000000080400780c */ /* 0x000fe20000744270 */
[----:B------:R-:W-:Y:S01]  /*99e0*/  @P4 STG.E.U16 desc[UR50][R2.64+0x140], R104 ;  /* 0x0001406802004986 */ /* 0x000fe2000c101532 */
[----:B------:R-:W-:Y:S02]  /*99f0*/  ISETP.GT.AND P0, PT, R0, 0xa9, PT ;  /* 0x000000a90000780c */ /* 0x000fe40003f04270 */
[C---:B------:R-:W-:Y:S01]  /*9a00*/  ISETP.GT.AND P4, PT, R4.reuse, RZ, P3 ;  /* 0x000000ff0400720c */ /* 0x040fe20001f84270 */
[----:B------:R-:W-:Y:S01]  /*9a10*/  @P5 STG.E.U16 desc[UR50][R2.64+0x142], R105 ;  /* 0x0001426902005986 */ /* 0x000fe2000c101532 */
[----:B------:R-:W-:-:S02]  /*9a20*/  ISETP.GT.AND P5, PT, R4, RZ, P0 ;  /* 0x000000ff0400720c */ /* 0x000fc400007a4270 */
[----:B------:R-:W-:Y:S02]  /*9a30*/  F2FP.BF16.F32.PACK_AB R106, RZ, R106 ;  /* 0x0000006aff6a723e */ /* 0x000fe400000010ff */
[----:B------:R-:W-:Y:S02]  /*9a40*/  F2FP.BF16.F32.PACK_AB R107, RZ, R107 ;  /* 0x0000006bff6b723e */ /* 0x000fe400000010ff */
[----:B------:R-:W-:Y:S01]  /*9a50*/  F2FP.BF16.F32.PACK_AB R108, RZ, R108 ;  /* 0x0000006cff6c723e */ /* 0x000fe200000010ff */
[----:B------:R-:W-:Y:S01]  /*9a60*/  @P1 STG.E.U16 desc[UR50][R6.64+0x140], R106 ;  /* 0x0001406a06001986 */ /* 0x000fe2000c101532 */
[----:B------:R-:W-:Y:S02]  /*9a70*/  ISETP.GT.AND P1, PT, R4, 0x8, P3 ;  /* 0x000000080400780c */ /* 0x000fe40001f24270 */
[----:B------:R-:W-:Y:S01]  /*9a80*/  F2FP.BF16.F32.PACK_AB R109, RZ, R109 ;  /* 0x0000006dff6d723e */ /* 0x000fe200000010ff */
[----:B------:R-:W-:Y:S01]  /*9a90*/  @P2 STG.E.U16 desc[UR50][R6.64+0x142], R107 ;  /* 0x0001426b06002986 */ /* 0x000fe2000c101532 */
[----:B------:R-:W-:-:S02]  /*9aa0*/  ISETP.GT.AND P3, PT, R0, 0xb0, PT ;  /* 0x000000b00000780c */ /* 0x000fc40003f64270 */
[----:B------:R-:W-:Y:S01]  /*9ab0*/  ISETP.GT.AND P2, PT, R4, 0x8, P0 ;  /* 0x000000080400780c */ /* 0x000fe20000744270 */
[----:B------:R-:W-:Y:S01]  /*9ac0*/  @P4 STG.E.U16 desc[UR50][R2.64+0x150], R108 ;  /* 0x0001506c02004986 */ /* 0x000fe2000c101532 */
[----:B------:R-:W-:Y:S02]  /*9ad0*/  ISETP.GT.AND P0, PT, R0, 0xb1, PT ;  /* 0x000000b10000780c */ /* 0x000fe40003f04270 */
[C---:B------:R-:W-:Y:S01]  /*9ae0*/  ISETP.GT.AND P4, PT, R4.reuse, RZ, P3 ;  /* 0x000000ff0400720c */ /* 0x040fe20001f84270 */
[----:B------:R-:W-:Y:S01]  /*9af0*/  @P5 STG.E.U16 desc[UR50][R2.64+0x152], R109 ;  /* 0x0001526d02005986 */ /* 0x000fe2000c101532 */
[----:B------:R-:W-:Y:S02]  /*9b00*/  ISETP.GT.AND P5, PT, R4, RZ, P0 ;  /* 0x000000ff0400720c */ /* 0x000fe400007a4270 */
[----:B------:R-:W-:Y:S02]  /*9b10*/  F2FP.BF16.F32.PACK_AB R110, RZ, R110 ;  /* 0x0000006eff6e723e */ /* 0x000fe400000010ff */
[----:B------:R-:W-:-:S02]  /*9b20*/  F2FP.BF16.F32.PACK_AB R111, RZ, R111 ;  /* 0x0000006fff6f723e */ /* 0x000fc400000010ff */
[----:B------:R-:W-:Y:S01]  /*9b30*/  F2FP.BF16.F32.PACK_AB R112, RZ, R112 ;  /* 0x00000070ff70723e */ /* 0x000fe200000010ff */
[----:B------:R-:W-:Y:S01]  /*9b40*/  @P1 STG.E.U16 desc[UR50][R6.64+0x150], R110 ;  /* 0x0001506e06001986 */ /* 0x000fe2000c101532 */
[----:B------:R-:W-:Y:S02]  /*9b50*/  ISETP.GT.AND P1, PT, R4, 0x8, P3 ;  /* 0x000000080400780c */ /* 0x000fe40001f24270 */
[----:B------:R-:W-:Y:S01]  /*9b60*/  F2FP.BF16.F32.PACK_AB R113, RZ, R113 ;  /* 0x00000071ff71723e */ /* 0x000fe200000010ff */
[----:B------:R-:W-:Y:S01]  /*9b70*/  @P2 STG.E.U16 desc[UR50][R6.64+0x152], R111 ;  /* 0x0001526f06002986 */ /* 0x000fe2000c101532 */
[----:B------:R-:W-:Y:S02]  /*9b80*/  ISETP.GT.AND P3, PT, R0, 0xb8, PT ;  /* 0x000000b80000780c */ /* 0x000fe40003f64270 */
[----:B------:R-:W-:Y:S01]  /*9b90*/  ISETP.GT.AND P2, PT, R4, 0x8, P0 ;  /* 0x000000080400780c */ /* 0x000fe20000744270 */
[----:B------:R-:W-:Y:S01]  /*9ba0*/  @P4 STG.E.U16 desc[UR50][R2.64+0x160], R112 ;  /* 0x0001607002004986 */ /* 0x000fe2000c101532 */
[----:B------:R-:W-:-:S02]  /*9bb0*/  ISETP.GT.AND P0, PT, R0, 0xb9, PT ;  /* 0x000000b90000780c */ /* 0x000fc40003f04270 */
[C---:B------:R-:W-:Y:S01]  /*9bc0*/  ISETP.GT.AND P4, PT, R4.reuse, RZ, P3 ;  /* 0x000000ff0400720c */ /* 0x040fe20001f84270 */
[----:B------:R-:W-:Y:S01]  /*9bd0*/  @P5 STG.E.U16 desc[UR50][R2.64+0x162], R113 ;  /* 0x0001627102005986 */ /* 0x000fe2000c101532 */
[C---:B------:R-:W-:Y:S02]  /*9be0*/  ISETP.GT.AND P5, PT, R4.reuse, RZ, P0 ;  /* 0x000000ff0400720c */ /* 0x040fe400007a4270 */
[----:B------:R-:W-:Y:S02]  /*9bf0*/  F2FP.BF16.F32.PACK_AB R114, RZ, R114 ;  /* 0x00000072ff72723e */ /* 0x000fe400000010ff */
[----:B------:R-:W-:Y:S02]  /*9c00*/  F2FP.BF16.F32.PACK_AB R115, RZ, R115 ;  /* 0x00000073ff73723e */ /* 0x000fe400000010ff */
        /* <DEDUP_REMOVED lines=58> */
[C---:B------:R-:W-:Y:S02]  /*9fb0*/  ISETP.GT.AND P1, PT, R4.reuse, 0x8, P2 ;  /* 0x000000080400780c */ /* 0x040fe40001724270 */
[----:B------:R-:W-:Y:S01]  /*9fc0*/  F2FP.BF16.F32.PACK_AB R133, RZ, R133 ;  /* 0x00000085ff85723e */ /* 0x000fe200000010ff */
[----:B------:R-:W-:Y:S01]  /*9fd0*/  @P0 STG.E.U16 desc[UR50][R6.64+0x1a2], R131 ;  /* 0x0001a28306000986 */ /* 0x000fe2000c101532 */
[----:B------:R-:W-:-:S02]  /*9fe0*/  ISETP.GT.AND P2, PT, R4, 0x8, P3 ;  /* 0x000000080400780c */ /* 0x000fc40001f44270 */
[C---:B------:R-:W-:Y:S01]  /*9ff0*/  ISETP.GT.AND P3, PT, R0.reuse, 0xe0, PT ;  /* 0x000000e00000780c */ /* 0x040fe20003f64270 */
        /* <DEDUP_REMOVED lines=9> */
[----:B------:R-:W-:Y:S02]  /*a090*/  F2FP.BF16.F32.PACK_AB R137, RZ, R137 ;  /* 0x00000089ff89723e */ /* 0x000fe400000010ff */
[C---:B------:R-:W-:Y:S01]  /*a0a0*/  ISETP.GT.AND P1, PT, R4.reuse, 0x8, P3 ;  /* 0x000000080400780c */ /* 0x040fe20001f24270 */
[----:B------:R-:W-:Y:S01]  /*a0b0*/  @P2 STG.E.U16 desc[UR50][R6.64+0x1b2], R135 ;  /* 0x0001b28706002986 */ /* 0x000fe2000c101532 */
[----:B------:R-:W-:Y:S02]  /*a0c0*/  ISETP.GT.AND P0, PT, R4, 0x8, P0 ;  /* 0x000000080400780c */ /* 0x000fe40000704270 */
[----:B------:R-:W-:Y:S01]  /*a0d0*/  F2FP.BF16.F32.PACK_AB R138, RZ, R138 ;  /* 0x0000008aff8a723e */ /* 0x000fe200000010ff */
[----:B------:R-:W-:Y:S01]  /*a0e0*/  @P4 STG.E.U16 desc[UR50][R2.64+0x1c0], R136 ;  /* 0x0001c08802004986 */ /* 0x000fe2000c101532 */
[----:B------:R-:W-:-:S02]  /*a0f0*/  ISETP.GT.AND P4, PT, R0, 0xe8, PT ;  /* 0x000000e80000780c */ /* 0x000fc40003f84270 */
[----:B------:R-:W-:Y:S01]  /*a100*/  F2FP.BF16.F32.PACK_AB R139, RZ, R139 ;  /* 0x0000008bff8b723e */ /* 0x000fe200000010ff */
[----:B------:R-:W-:Y:S01]  /*a110*/  @P5 STG.E.U16 desc[UR50][R2.64+0x1c2], R137 ;  /* 0x0001c28902005986 */ /* 0x000fe2000c101532 */
[----:B------:R-:W-:Y:S02]  /*a120*/  ISETP.GT.AND P5, PT, R0, 0xe9, PT ;  /* 0x000000e90000780c */ /* 0x000fe40003fa4270 */
[C---:B------:R-:W-:Y:S01]  /*a130*/  ISETP.GT.AND P2, PT, R4.reuse, RZ, P4 ;  /* 0x000000ff0400720c */ /* 0x040fe20002744270 */
[----:B------:R-:W-:Y:S01]  /*a140*/  @P1 STG.E.U16 desc[UR50][R6.64+0x1c0], R138 ;  /* 0x0001c08a06001986 */ /* 0x000fe2000c101532 */
[----:B------:R-:W-:Y:S02]  /*a150*/  ISETP.GT.AND P6, PT, R4, RZ, P5 ;  /* 0x000000ff0400720c */ /* 0x000fe40002fc4270 */
[----:B------:R-:W-:Y:S01]  /*a160*/  F2FP.BF16.F32.PACK_AB R140, RZ, R140 ;  /* 0x0000008cff8c723e */ /* 0x000fe200000010ff */
[----:B------:R-:W-:Y:S01]  /*a170*/  @P0 STG.E.U16 desc[UR50][R6.64+0x1c2], R139 ;  /* 0x0001c28b06000986 */ /* 0x000fe2000c101532 */
[----:B------:R-:W-:-:S02]  /*a180*/  F2FP.BF16.F32.PACK_AB R141, RZ, R141 ;  /* 0x0000008dff8d723e */ /* 0x000fc400000010ff */
[----:B------:R-:W-:Y:S02]  /*a190*/  ISETP.GT.AND P4, PT, R4, 0x8, P4 ;  /* 0x000000080400780c */ /* 0x000fe40002784270 */
[C---:B------:R-:W-:Y:S02]  /*a1a0*/  ISETP.GT.AND P3, PT, R0.reuse, 0xf0, PT ;  /* 0x000000f00000780c */ /* 0x040fe40003f64270 */
[----:B------:R-:W-:Y:S01]  /*a1b0*/  F2FP.BF16.F32.PACK_AB R142, RZ, R142 ;  /* 0x0000008eff8e723e */ /* 0x000fe200000010ff */
[----:B------:R-:W-:Y:S01]  /*a1c0*/  @P2 STG.E.U16 desc[UR50][R2.64+0x1d0], R140 ;  /* 0x0001d08c02002986 */ /* 0x000fe2000c101532 */
[----:B------:R-:W-:Y:S02]  /*a1d0*/  ISETP.GT.AND P2, PT, R0, 0xf1, PT ;  /* 0x000000f10000780c */ /* 0x000fe40003f44270 */
[----:B------:R-:W-:Y:S01]  /*a1e0*/  F2FP.BF16.F32.PACK_AB R143, RZ, R143 ;  /* 0x0000008fff8f723e */ /* 0x000fe200000010ff */
[----:B------:R-:W-:Y:S01]  /*a1f0*/  @P6 STG.E.U16 desc[UR50][R2.64+0x1d2], R141 ;  /* 0x0001d28d02006986 */ /* 0x000fe2000c101532 */
[----:B------:R-:W-:-:S02]  /*a200*/  ISETP.GT.AND P6, PT, R4, 0x8, P5 ;  /* 0x000000080400780c */ /* 0x000fc40002fc4270 */
[C---:B------:R-:W-:Y:S01]  /*a210*/  ISETP.GT.AND P5, PT, R4.reuse, RZ, P3 ;  /* 0x000000ff0400720c */ /* 0x040fe20001fa4270 */
[----:B------:R-:W-:Y:S01]  /*a220*/  @P4 STG.E.U16 desc[UR50][R6.64+0x1d0], R142 ;  /* 0x0001d08e06004986 */ /* 0x000fe2000c101532 */
[C---:B------:R-:W-:Y:S02]  /*a230*/  ISETP.GT.AND P3, PT, R4.reuse, 0x8, P3 ;  /* 0x000000080400780c */ /* 0x040fe40001f64270 */
[C---:B------:R-:W-:Y:S02]  /*a240*/  ISETP.GT.AND P4, PT, R4.reuse, RZ, P2 ;  /* 0x000000ff0400720c */ /* 0x040fe40001784270 */
[----:B------:R-:W-:Y:S02]  /*a250*/  F2FP.BF16.F32.PACK_AB R144, RZ, R144 ;  /* 0x00000090ff90723e */ /* 0x000fe400000010ff */
[----:B------:R-:W-:Y:S02]  /*a260*/  ISETP.GT.AND P2, PT, R4, 0x8, P2 ;  /* 0x000000080400780c */ /* 0x000fe40001744270 */
[C---:B------:R-:W-:Y:S01]  /*a270*/  ISETP.GT.AND P0, PT, R0.reuse, 0xf9, PT ;  /* 0x000000f90000780c */ /* 0x040fe20003f04270 */
[----:B------:R-:W-:Y:S01]  /*a280*/  @P6 STG.E.U16 desc[UR50][R6.64+0x1d2], R143 ;  /* 0x0001d28f06006986 */ /* 0x000fe2000c101532 */
[----:B------:R-:W-:-:S02]  /*a290*/  ISETP.GT.AND P1, PT, R0, 0xf8, PT ;  /* 0x000000f80000780c */ /* 0x000fc40003f24270 */
[----:B------:R-:W-:Y:S01]  /*a2a0*/  F2FP.BF16.F32.PACK_AB R145, RZ, R145 ;  /* 0x00000091ff91723e */ /* 0x000fe200000010ff */
[----:B------:R-:W-:Y:S01]  /*a2b0*/  @P5 STG.E.U16 desc[UR50][R2.64+0x1e0], R144 ;  /* 0x0001e09002005986 */ /* 0x000fe2000c101532 */
[C---:B------:R-:W-:Y:S01]  /*a2c0*/  ISETP.GT.AND P6, PT, R4.reuse, RZ, P1 ;  /* 0x000000ff0400720c */ /* 0x040fe20000fc4270 */
[----:B------:R-:W-:Y:S01]  /*a2d0*/  @P3 IMAD.MOV.U32 R5, RZ, RZ, R7 ;  /* 0x000000ffff053224 */ /* 0x000fe200078e0007 */
[C---:B------:R-:W-:Y:S01]  /*a2e0*/  ISETP.GT.AND P5, PT, R4.reuse, RZ, P0 ;  /* 0x000000ff0400720c */ /* 0x040fe200007a4270 */
[----:B------:R-:W-:Y:S01]  /*a2f0*/  @P4 STG.E.U16 desc[UR50][R2.64+0x1e2], R145 ;  /* 0x0001e29102004986 */ /* 0x000fe2000c101532 */
[C---:B------:R-:W-:Y:S02]  /*a300*/  ISETP.GT.AND P1, PT, R4.reuse, 0x8, P1 ;  /* 0x000000080400780c */ /* 0x040fe40000f24270 */
[----:B------:R-:W-:Y:S01]  /*a310*/  ISETP.GT.AND P0, PT, R4, 0x8, P0 ;  /* 0x000000080400780c */ /* 0x000fe20000704270 */
[----:B------:R-:W-:Y:S01]  /*a320*/  @P3 IMAD.MOV.U32 R4, RZ, RZ, R6 ;  /* 0x000000ffff043224 */ /* 0x000fe200078e0006 */
[----:B------:R-:W-:-:S02]  /*a330*/  F2FP.BF16.F32.PACK_AB R146, RZ, R146 ;  /* 0x00000092ff92723e */ /* 0x000fc400000010ff */
[----:B------:R-:W-:Y:S02]  /*a340*/  F2FP.BF16.F32.PACK_AB R147, RZ, R147 ;  /* 0x00000093ff93723e */ /* 0x000fe400000010ff */
[----:B------:R-:W-:Y:S01]  /*a350*/  F2FP.BF16.F32.PACK_AB R148, RZ, R148 ;  /* 0x00000094ff94723e */ /* 0x000fe200000010ff */
[----:B------:R0:W-:Y:S01]  /*a360*/  @P3 STG.E.U16 desc[UR50][R4.64+0x1e0], R146 ;  /* 0x0001e09204003986 */ /* 0x0001e2000c101532 */
[----:B------:R-:W-:Y:S02]  /*a370*/  F2FP.BF16.F32.PACK_AB R149, RZ, R149 ;  /* 0x00000095ff95723e */ /* 0x000fe400000010ff */
[----:B------:R-:W-:Y:S02]  /*a380*/  F2FP.BF16.F32.PACK_AB R150, RZ, R150 ;  /* 0x00000096ff96723e */ /* 0x000fe400000010ff */
[----:B------:R-:W-:Y:S01]  /*a390*/  F2FP.BF16.F32.PACK_AB R151, RZ, R151 ;  /* 0x00000097ff97723e */ /* 0x000fe200000010ff */
[----:B0-----:R-:W-:Y:S02]  /*a3a0*/  @P2 IMAD.MOV.U32 R4, RZ, RZ, R6 ;  /* 0x000000ffff042224 */ /* 0x001fe400078e0006 */
[----:B------:R-:W-:-:S05]  /*a3b0*/  @P2 IMAD.MOV.U32 R5, RZ, RZ, R7 ;  /* 0x000000ffff052224 */ /* 0x000fca00078e0007 */
[----:B------:R-:W-:Y:S04]  /*a3c0*/  @P2 STG.E.U16 desc[UR50][R4.64+0x1e2], R147 ;  /* 0x0001e29304002986 */ /* 0x000fe8000c101532 */
[----:B------:R-:W-:Y:S04]  /*a3d0*/  @P6 STG.E.U16 desc[UR50][R2.64+0x1f0], R148 ;  /* 0x0001f09402006986 */ /* 0x000fe8000c101532 */
[----:B------:R0:W-:Y:S02]  /*a3e0*/  @P5 STG.E.U16 desc[UR50][R2.64+0x1f2], R149 ;  /* 0x0001f29502005986 */ /* 0x0001e4000c101532 */
[----:B0-----:R-:W-:-:S02]  /*a3f0*/  @P1 IMAD.MOV.U32 R2, RZ, RZ, R6 ;  /* 0x000000ffff021224 */ /* 0x001fc400078e0006 */
[----:B------:R-:W-:-:S05]  /*a400*/  @P1 IMAD.MOV.U32 R3, RZ, RZ, R7 ;  /* 0x000000ffff031224 */ /* 0x000fca00078e0007 */
[----:B------:R0:W-:Y:S04]  /*a410*/  @P1 STG.E.U16 desc[UR50][R2.64+0x1f0], R150 ;  /* 0x0001f09602001986 */ /* 0x0001e8000c101532 */
[----:B------:R0:W-:Y:S02]  /*a420*/  @P0 STG.E.U16 desc[UR50][R6.64+0x1f2], R151 ;  /* 0x0001f29706000986 */ /* 0x0001e4000c101532 */
.L_x_289:
[----:B------:R-:W-:Y:S05]  /*a430*/  BSYNC B0 ;  /* 0x0000000000007941 */ /* 0x000fea0003800000 */
.L_x_35:
[----:B0-----:R-:W-:Y:S01]  /*a440*/  IMAD.U32 R2, RZ, RZ, UR38 ;  /* 0x00000026ff027e24 */ /* 0x001fe2000f8e00ff */
[----:B------:R-:W-:Y:S01]  /*a450*/  ULDC.64 UR4, c[0x0][0x650] ;  /* 0x0001940000047ab9 */ /* 0x000fe20000000a00 */
[----:B------:R-:W-:Y:S01]  /*a460*/  IMAD.U32 R0, RZ, RZ, UR41 ;  /* 0x00000029ff007e24 */ /* 0x000fe2000f8e00ff */
[----:B------:R0:W-:Y:S01]  /*a470*/  SYNCS.ARRIVE.TRANS64.A1T0 RZ, [R160+UR46], RZ ;  /* 0x000000ffa0ff79a7 */ /* 0x0001e2000810002e */
[----:B------:R-:W-:Y:S01]  /*a480*/  IMAD.U32 R3, RZ, RZ, UR39 ;  /* 0x00000027ff037e24 */ /* 0x000fe2000f8e00ff */
[C---:B------:R-:W-:Y:S01]  /*a490*/  LEA R16, P0, R2.reuse, R16, 0x1 ;  /* 0x0000001002107211 */ /* 0x040fe200078008ff */
[----:B-----5:R-:W-:Y:S02]  /*a4a0*/  IMAD.MOV.U32 R18, RZ, RZ, -0x1 ;  /* 0xffffffffff127424 */ /* 0x020fe400078e00ff */
[----:B------:R-:W-:Y:S01]  /*a4b0*/  IMAD.MOV.U32 R19, RZ, RZ, -0x1 ;  /* 0xffffffffff137424 */ /* 0x000fe200078e00ff */
[----:B------:R-:W-:Y:S01]  /*a4c0*/  LEA.HI.X R17, R2, R17, R0, 0x1, P0 ;  /* 0x0000001102117211 */ /* 0x000fe200000f0c00 */
[----:B------:R-:W-:Y:S01]  /*a4d0*/  IMAD.MOV.U32 R2, RZ, RZ, -0x1 ;  /* 0xffffffffff027424 */ /* 0x000fe200078e00ff */
[----:B------:R-:W-:-:S02]  /*a4e0*/  ISETP.GE.U32.AND P0, PT, R16, UR4, PT ;  /* 0x0000000410007c0c */ /* 0x000fc4000bf06070 */
[----:B------:R-:W-:Y:S02]  /*a4f0*/  PRMT R0, RZ, 0x7610, R0 ;  /* 0x00007610ff007816 */ /* 0x000fe40000000000 */
[----:B------:R-:W-:-:S13]  /*a500*/  ISETP.GE.U32.AND.EX P0, PT, R17, UR5, PT, P0 ;  /* 0x0000000511007c0c */ /* 0x000fda000bf06100 */
[----:B0-----:R-:W-:Y:S05]  /*a510*/  @P0 BRA `(.L_x_290) ;  /* 0x00000004008c0947 */ /* 0x001fea0003800000 */
[----:B------:R-:W0:Y:S01]  /*a520*/  S2UR UR7, SR_CTAID.X ;  /* 0x00000000000779c3 */ /* 0x000e220000002500 */
[----:B------:R-:W-:Y:S01]  /*a530*/  ULDC.64 UR4, c[0x0][0x628] ;  /* 0x00018a0000047ab9 */ /* 0x000fe20000000a00 */
[----:B------:R-:W-:Y:S01]  /*a540*/  ULDC UR6, c[0x0][0x150] ;  /* 0x0000540000067ab9 */ /* 0x000fe20000000800 */
[----:B------:R-:W-:Y:S01]  /*a550*/  ISETP.NE.U32.AND P0, PT, RZ, UR4, PT ;  /* 0x00000004ff007c0c */ /* 0x000fe2000bf05070 */
[----:B------:R-:W-:Y:S01]  /*a560*/  ULDC UR15, c[0x0][0x630] ;  /* 0x00018c00000f7ab9 */ /* 0x000fe20000000800 */
[C---:B------:R-:W-:Y:S01]  /*a570*/  R2UR UR16, R16.reuse ;  /* 0x00000000101072ca */ /* 0x040fe200000e0000 */
[----:B------:R-:W-:Y:S01]  /*a580*/  ULDC UR18, c[0x0][0x154] ;  /* 0x0000550000127ab9 */ /* 0x000fe20000000800 */
[----:B------:R-:W-:Y:S01]  /*a590*/  ISETP.NE.AND.EX P0, PT, RZ, UR5, PT, P0 ;  /* 0x00000005ff007c0c */ /* 0x000fe2000bf05300 */
[----:B------:R-:W1:Y:S01]  /*a5a0*/  S2UR UR19, SR_CTAID.Y ;  /* 0x00000000001379c3 */ /* 0x000e620000002600 */
[----:B------:R-:W-:Y:S02]  /*a5b0*/  R2UR UR17, R17 ;  /* 0x00000000111172ca */ /* 0x000fe400000e0000 */
[----:B------:R-:W-:-:S02]  /*a5c0*/  R2UR UR12, R16 ;  /* 0x00000000100c72ca */ /* 0x000fc400000e0000 */
[----:B------:R-:W-:Y:S02]  /*a5d0*/  R2UR UR13, R17 ;  /* 0x00000000110d72ca */ /* 0x000fe400000e0000 */
[----:B0-----:R-:W-:-:S05]  /*a5e0*/  I2FP.F32.U32 R0, UR7 ;  /* 0x0000000700007c45 */ /* 0x001fca0008201000 */
[----:B------:R-:W-:-:S04]  /*a5f0*/  FMUL R0, R0, UR6 ;  /* 0x0000000600007c20 */ /* 0x000fc80008400000 */
[----:B------:R0:W0:Y:S01]  /*a600*/  F2I.U32.TRUNC.NTZ R2, R0 ;  /* 0x0000000000027305 */ /* 0x000022000020f000 */
[----:B-1----:R-:W-:Y:S05]  /*a610*/  @!P0 BRA `(.L_x_291) ;  /* 0x0000000000308947 */ /* 0x002fea0003800000 */
        /* <DEDUP_REMOVED lines=12> */
.L_x_291:
[----:B------:R-:W-:Y:S01]  /*a6e0*/  USHF.R.U64 UR6, UR12, UR15, UR13 ;  /* 0x0000000f0c067299 */ /* 0x000fe2000800120d */
[----:B0-----:R-:W-:Y:S01]  /*a6f0*/  I2FP.F32.U32 R0, UR19 ;  /* 0x0000001300007c45 */ /* 0x001fe20008201000 */
[----:B------:R-:W-:Y:S01]  /*a700*/  USHF.R.U32.HI UR4, URZ, UR15, UR13 ;  /* 0x0000000f3f047299 */ /* 0x000fe2000801160d */
[----:B------:R-:W-:Y:S01]  /*a710*/  R2UR UR14, R2 ;  /* 0x00000000020e72ca */ /* 0x000fe200000e0000 */
[----:B------:R-:W-:Y:S02]  /*a720*/  UIADD3 UR9, UP0, URZ, -UR6, URZ ;  /* 0x800000063f097290 */ /* 0x000fe4000ff1e03f */
[----:B------:R-:W-:Y:S01]  /*a730*/  FMUL R0, R0, UR18 ;  /* 0x0000001200007c20 */ /* 0x000fe20008400000 */
[----:B------:R-:W-:Y:S01]  /*a740*/  ULDC.64 UR12, c[0x0][0x620] ;  /* 0x00018800000c7ab9 */ /* 0x000fe20000000a00 */
[----:B------:R-:W-:Y:S01]  /*a750*/  UIADD3.X UR4, URZ, ~UR4, URZ, UP0, !UPT ;  /* 0x800000043f047290 */ /* 0x000fe200087fe43f */
[----:B------:R-:W-:Y:S01]  /*a760*/  UMOV UR10, UR16 ;  /* 0x00000010000a7c82 */ /* 0x000fe20008000000 */
[----:B------:R-:W-:-:S02]  /*a770*/  UMOV UR11, UR17 ;  /* 0x00000011000b7c82 */ /* 0x000fc40008000000 */
[----:B------:R-:W0:Y:S01]  /*a780*/  F2I.U32.TRUNC.NTZ R0, R0 ;  /* 0x0000000000007305 */ /* 0x000e22000020f000 */
[----:B------:R-:W-:Y:S02]  /*a790*/  UIMAD UR4, UR4, UR12, URZ ;  /* 0x0000000c040472a4 */ /* 0x000fe4000f8e023f */
[----:B------:R-:W-:Y:S02]  /*a7a0*/  UIMAD.WIDE.U32 UR10, UR9, UR12, UR10 ;  /* 0x0000000c090a72a5 */ /* 0x000fe4000f8e000a */
[----:B------:R-:W-:Y:S01]  /*a7b0*/  UIMAD UR9, UR9, UR13, UR4 ;  /* 0x0000000d090972a4 */ /* 0x000fe2000f8e0204 */
[----:B------:R-:W-:Y:S01]  /*a7c0*/  ULDC UR22, c[0x0][0x658] ;  /* 0x0001960000167ab9 */ /* 0x000fe20000000800 */
[----:B------:R-:W-:Y:S02]  /*a7d0*/  UMOV UR12, 0xffffffff ;  /* 0xffffffff000c7882 */ /* 0x000fe40000000000 */
[----:B------:R-:W-:Y:S01]  /*a7e0*/  UIADD3 UR11, UR11, UR9, URZ ;  /* 0x000000090b0b7290 */ /* 0x000fe2000fffe03f */
[----:B------:R-:W-:Y:S01]  /*a7f0*/  ULDC UR13, c[0x0][0x618] ;  /* 0x00018600000d7ab9 */ /* 0x000fe20000000800 */
[----:B------:R-:W-:Y:S01]  /*a800*/  ULDC.64 UR4, c[0x0][0x640] ;  /* 0x0001900000047ab9 */ /* 0x000fe20000000a00 */
[----:B------:R-:W-:Y:S01]  /*a810*/  USHF.L.U32 UR18, UR12, UR22, URZ ;  /* 0x000000160c127299 */ /* 0x000fe2000800063f */
[----:B------:R-:W-:Y:S01]  /*a820*/  ISETP.NE.U32.AND P0, PT, RZ, UR4, PT ;  /* 0x00000004ff007c0c */ /* 0x000fe2000bf05070 */
[----:B------:R-:W-:Y:S01]  /*a830*/  USHF.R.U64 UR12, UR10, UR13, UR11 ;  /* 0x0000000d0a0c7299 */ /* 0x000fe2000800120b */
[----:B0-----:R-:W-:Y:S01]  /*a840*/  R2UR UR16, R0 ;  /* 0x00000000001072ca */ /* 0x001fe200000e0000 */
[----:B------:R-:W-:Y:S01]  /*a850*/  USHF.R.U32.HI UR10, URZ, UR13, UR11 ;  /* 0x0000000d3f0a7299 */ /* 0x000fe2000801160b */
[----:B------:R-:W-:Y:S01]  /*a860*/  ISETP.NE.AND.EX P0, PT, RZ, UR5, PT, P0 ;  /* 0x00000005ff007c0c */ /* 0x000fe2000bf05300 */
[----:B------:R-:W-:Y:S01]  /*a870*/  ULDC UR17, c[0x0][0x608] ;  /* 0x0001820000117ab9 */ /* 0x000fe20000000800 */
[----:B------:R-:W-:-:S02]  /*a880*/  ULOP3.LUT UR23, URZ, UR18, URZ, 0x33, !UPT ;  /* 0x000000123f177292 */ /* 0x000fc4000f8e333f */
[----:B------:R-:W-:Y:S02]  /*a890*/  USHF.R.U64 UR18, UR12, UR17, UR10 ;  /* 0x000000110c127299 */ /* 0x000fe4000800120a */
[----:B------:R-:W-:Y:S01]  /*a8a0*/  USHF.R.U32.HI UR10, URZ, UR17, UR10 ;  /* 0x000000113f0a7299 */ /* 0x000fe2000801160a */
[----:B------:R-:W-:Y:S01]  /*a8b0*/  UMOV UR20, 0x1 ;  /* 0x0000000100147882 */ /* 0x000fe20000000000 */
[----:B------:R-:W-:Y:S02]  /*a8c0*/  UIADD3 UR14, -UR14, URZ, URZ ;  /* 0x0000003f0e0e7290 */ /* 0x000fe4000fffe13f */
[----:B------:R-:W-:Y:S02]  /*a8d0*/  USHF.L.U32 UR13, UR20, UR22, URZ ;  /* 0x00000016140d7299 */ /* 0x000fe4000800063f */
[----:B------:R-:W-:Y:S01]  /*a8e0*/  USHF.R.U64 UR20, UR18, UR22, UR10 ;  /* 0x0000001612147299 */ /* 0x000fe2000800120a */
[----:B------:R-:W-:Y:S01]  /*a8f0*/  ULDC UR15, c[0x0][0x144] ;  /* 0x00005100000f7ab9 */ /* 0x000fe20000000800 */
[----:B------:R-:W-:Y:S01]  /*a900*/  ULDC UR8, c[0x0][0x600] ;  /* 0x0001800000087ab9 */ /* 0x000fe20000000800 */
[----:B------:R-:W-:-:S02]  /*a910*/  UIADD3 UR21, -UR16, URZ, URZ ;  /* 0x0000003f10157290 */ /* 0x000fc4000fffe13f */
[----:B------:R-:W-:Y:S02]  /*a920*/  USHF.R.U32.HI UR17, URZ, UR22, UR10 ;  /* 0x000000163f117299 */ /* 0x000fe4000801160a */
[----:B------:R-:W-:Y:S02]  /*a930*/  UIADD3 UR9, UR8, -0x1, URZ ;  /* 0xffffffff08097890 */ /* 0x000fe4000fffe03f */
[----:B------:R-:W-:Y:S01]  /*a940*/  UIMAD UR22, UR15, UR14, UR7 ;  /* 0x0000000e0f1672a4 */ /* 0x000fe2000f8e0207 */
[----:B------:R-:W-:Y:S01]  /*a950*/  ULDC UR26, c[0x0][0x148] ;  /* 0x00005200001a7ab9 */ /* 0x000fe20000000800 */
[----:B------:R-:W-:Y:S01]  /*a960*/  ULDC UR24, c[0x0][0x648] ;  /* 0x0001920000187ab9 */ /* 0x000fe20000000800 */
[----:B------:R-:W-:Y:S01]  /*a970*/  ULDC UR25, c[0x0][0x638] ;  /* 0x00018e0000197ab9 */ /* 0x000fe20000000800 */
        /* <DEDUP_REMOVED lines=12> */
.L_x_292:
[----:B------:R-:W-:Y:S01]  /*aa40*/  UISETP.NE.AND UP0, UPT, UR40, URZ, UPT ;  /* 0x0000003f2800728c */ /* 0x000fe2000bf05270 */
[----:B------:R-:W-:Y:S01]  /*aa50*/  IMAD.MOV.U32 R0, RZ, RZ, 0x1 ;  /* 0x00000001ff007424 */ /* 0x000fe200078e00ff */
[----:B------:R-:W-:Y:S01]  /*aa60*/  USHF.R.U64 UR4, UR16, UR24, UR17 ;  /* 0x0000001810047299 */ /* 0x000fe20008001211 */
[----:B------:R-:W-:Y:S01]  /*aa70*/  IMAD.U32 R19, RZ, RZ, UR6 ;  /* 0x00000006ff137e24 */ /* 0x000fe2000f8e00ff */
[----:B------:R-:W-:Y:S02]  /*aa80*/  ULOP3.LUT UR18, UR18, UR23, URZ, 0xc0, !UPT ;  /* 0x0000001712127292 */ /* 0x000fe4000f8ec03f */
[----:B------:R-:W-:Y:S02]  /*aa90*/  UIADD3 UR5, -UR4, URZ, URZ ;  /* 0x0000003f04057290 */ /* 0x000fe4000fffe13f */
[----:B------:R-:W-:Y:S02]  /*aaa0*/  ULOP3.LUT UR9, UR12, UR9, URZ, 0xc0, !UPT ;  /* 0x000000090c097292 */ /* 0x000fe4000f8ec03f */
[----:B------:R-:W-:-:S02]  /*aab0*/  UIMAD UR4, UR13, UR4, UR18 ;  /* 0x000000040d0472a4 */ /* 0x000fc4000f8e0212 */
[----:B------:R-:W-:Y:S02]  /*aac0*/  @UP0 UIMAD UR22, UR26, UR21, UR19 ;  /* 0x000000151a1602a4 */ /* 0x000fe4000f8e0213 */
[----:B------:R-:W-:Y:S01]  /*aad0*/  UIMAD UR5, UR5, UR25, UR20 ;  /* 0x00000019050572a4 */ /* 0x000fe2000f8e0214 */
[----:B------:R-:W-:Y:S02]  /*aae0*/  ULDC UR7, c[0x0][0x610] ;  /* 0x0001840000077ab9 */ /* 0x000fe40000000800 */
[----:B------:R-:W-:Y:S02]  /*aaf0*/  UIMAD UR4, UR4, UR7, UR22 ;  /* 0x00000007040472a4 */ /* 0x000fe4000f8e0216 */
[----:B------:R-:W-:-:S04]  /*ab00*/  UIMAD UR5, UR5, UR8, UR9 ;  /* 0x00000008050572a4 */ /* 0x000fc8000f8e0209 */
[----:B------:R-:W-:Y:S02]  /*ab10*/  USEL UR7, UR5, UR4, !UP0 ;  /* 0x0000000405077287 */ /* 0x000fe4000c000000 */
[----:B------:R-:W-:-:S04]  /*ab20*/  USEL UR4, UR4, UR5, !UP0 ;  /* 0x0000000504047287 */ /* 0x000fc8000c000000 */
[----:B------:R-:W-:Y:S02]  /*ab30*/  IMAD.U32 R2, RZ, RZ, UR7 ;  /* 0x00000007ff027e24 */ /* 0x000fe4000f8e00ff */
[----:B------:R-:W-:-:S07]  /*ab40*/  IMAD.U32 R18, RZ, RZ, UR4 ;  /* 0x00000004ff127e24 */ /* 0x000fce000f8e00ff */
.L_x_290:
[----:B------:R-:W-:Y:S02]  /*ab50*/  LOP3.LUT P0, RZ, R0, 0xff, RZ, 0xc0, !PT ;  /* 0x000000ff00ff7812 */ /* 0x000fe4000780c0ff */
[----:B------:R-:W-:-:S11]  /*ab60*/  LOP3.LUT R170, R170, 0x1, RZ, 0x3c, !PT ;  /* 0x00000001aaaa7812 */ /* 0x000fd600078e3cff */
[----:B------:R-:W-:Y:S05]  /*ab70*/  @P0 BRA `(.L_x_293) ;  /* 0xffffff6800f00947 */ /* 0x000fea000383ffff */
[----:B------:R-:W-:Y:S05]  /*ab80*/  EXIT ;  /* 0x000000000000794d */ /* 0x000fea0003800000 */
.L_x_16:
[----:B------:R-:W-:-:S08]  /*ab90*/  ISETP.NE.AND P0, PT, RZ, UR6, PT ;  /* 0x00000006ff007c0c */ /* 0x000fd0000bf05270 */
[----:B-----5:R-:W0:-:S00]  /*aba0*/  USETMAXREG.DEALLOC.CTAPOOL 0x28 ;  /* 0x00000028000079c8 */ /* 0x020e0000080e0500 */
[----:B------:R-:W-:Y:S05]  /*abb0*/  @P0 EXIT ;  /* 0x000000000000094d */ /* 0x000fea0003800000 */
[----:B0-----:R-:W-:Y:S01]  /*abc0*/  LOP3.LUT P0, RZ, R0, 0xff, RZ, 0xc0, !PT ;  /* 0x000000ff00ff7812 */ /* 0x001fe2000780c0ff */
[----:B------:R-:W-:Y:S02]  /*abd0*/  IMAD.MOV.U32 R0, RZ, RZ, 0x1 ;  /* 0x00000001ff007424 */ /* 0x000fe400078e00ff */
[----:B------:R-:W-:-:S10]  /*abe0*/  IMAD.MOV.U32 R8, RZ, RZ, RZ ;  /* 0x000000ffff087224 */ /* 0x000fd400078e00ff */
[----:B------:R-:W-:Y:S05]  /*abf0*/  @!P0 BRA `(.L_x_294) ;  /* 0x0000000c00608947 */ /* 0x000fea0003800000 */
[----:B------:R-:W0:Y:S01]  /*ac00*/  S2R R9, SR_CgaCtaId ;  /* 0x0000000000097919 */ /* 0x000e220000008800 */
[----:B------:R-:W-:Y:S01]  /*ac10*/  LOP3.LUT P0, RZ, R3, 0x1f, RZ, 0xc0, !PT ;  /* 0x0000001f03ff7812 */ /* 0x000fe2000780c0ff */
[----:B------:R-:W-:Y:S01]  /*ac20*/  ULDC UR5, c[0x0][0x658] ;  /* 0x0001960000057ab9 */ /* 0x000fe20000000800 */
[----:B------:R-:W-:Y:S01]  /*ac30*/  UMOV UR6, 0xffffffff ;  /* 0xffffffff00067882 */ /* 0x000fe20000000000 */
[----:B------:R-:W-:Y:S01]  /*ac40*/  BSSY B0, `(.L_x_294) ;  /* 0x00000d3000007945 */ /* 0x000fe20003800000 */
[----:B------:R-:W-:Y:S01]  /*ac50*/  USHF.L.U32 UR6, UR6, UR5, URZ ;  /* 0x0000000506067299 */ /* 0x000fe2000800063f */
[C---:B------:R-:W-:Y:S01]  /*ac60*/  ISETP.NE.AND P3, PT, R4.reuse, RZ, PT ;  /* 0x000000ff0400720c */ /* 0x040fe20003f65270 */
[----:B------:R-:W-:Y:S01]  /*ac70*/  IMAD.MOV.U32 R10, RZ, RZ, 0x1 ;  /* 0x00000001ff0a7424 */ /* 0x000fe200078e00ff */
[----:B------:R-:W-:Y:S01]  /*ac80*/  ISETP.NE.OR P0, PT, R4, RZ, !P0 ;  /* 0x000000ff0400720c */ /* 0x000fe20004705670 */
[----:B------:R-:W-:Y:S01]  /*ac90*/  IMAD.MOV.U32 R0, RZ, RZ, 0x1 ;  /* 0x00000001ff007424 */ /* 0x000fe200078e00ff */
[----:B------:R-:W-:Y:S01]  /*aca0*/  ULDC UR4, c[0x0][0x600] ;  /* 0x0001800000047ab9 */ /* 0x000fe20000000800 */
[----:B------:R-:W-:Y:S01]  /*acb0*/  IMAD.MOV.U32 R8, RZ, RZ, RZ ;  /* 0x000000ffff087224 */ /* 0x000fe200078e00ff */
[----:B------:R-:W-:Y:S01]  /*acc0*/  UMOV UR7, 0x1 ;  /* 0x0000000100077882 */ /* 0x000fe20000000000 */
[----:B------:R-:W-:-:S02]  /*acd0*/  UIADD3 UR21, UR37, 0x1, URZ ;  /* 0x0000000125157890 */ /* 0x000fc4000fffe03f */
[----:B------:R-:W-:Y:S02]  /*ace0*/  ULOP3.LUT UR13, UR42, 0x2, URZ, 0xfc, !UPT ;  /* 0x000000022a0d7892 */ /* 0x000fe4000f8efc3f */
[----:B------:R-:W-:Y:S02]  /*acf0*/  UIADD3 UR4, UR4, -0x1, URZ ;  /* 0xffffffff04047890 */ /* 0x000fe4000fffe03f */
[----:B------:R-:W-:Y:S02]  /*ad00*/  USHF.L.U32 UR5, UR7, UR5, URZ ;  /* 0x0000000507057299 */ /* 0x000fe4000800063f */
[----:B------:R-:W-:Y:S01]  /*ad10*/  ULOP3.LUT UR6, URZ, UR6, URZ, 0x33, !UPT ;  /* 0x000000063f067292 */ /* 0x000fe2000f8e333f */
[----:B------:R-:W-:Y:S01]  /*ad20*/  ULDC.64 UR30, c[0x0][0x198] ;  /* 0x00006600001e7ab9 */ /* 0x000fe20000000a00 */
[C---:B0-----:R-:W-:Y:S02]  /*ad30*/  IMAD.SHL.U32 R11, R9.reuse, 0x80, RZ ;  /* 0x00000080090b7824 */ /* 0x041fe400078e00ff */
[----:B------:R-:W-:-:S03]  /*ad40*/  IMAD.SHL.U32 R9, R9, 0x2000, RZ ;  /* 0x0000200009097824 */ /* 0x000fc600078e00ff */
[----:B------:R-:W-:Y:S02]  /*ad50*/  LOP3.LUT R11, R11, 0x80, RZ, 0xc0, !PT ;  /* 0x000000800b0b7812 */ /* 0x000fe400078ec0ff */
[----:B------:R-:W-:-:S07]  /*ad60*/  LOP3.LUT R9, R9, 0x2000, RZ, 0xc0, !PT ;  /* 0x0000200009097812 */ /* 0x000fce00078ec0ff */
.L_x_306:
[----:B------:R-:W-:-:S03]  /*ad70*/  UMOV UR7, 0xffffffff ;  /* 0xffffffff00077882 */ /* 0x000fc60000000000 */
[----:B------:R-:W-:Y:S05]  /*ad80*/  BRA.DIV UR7, `(.L_x_295) ;  /* 0x0000000e07cc7947 */ /* 0x000fea000b800000 */
[----:B------:R-:W-:-:S13]  /*ad90*/  ELECT P6, URZ, PT ;  /* 0x00000000003f782f */ /* 0x000fda00038c0000 */
.L_x_317:
[----:B------:R-:W0:Y:S01]  /*ada0*/  LDC R3, c[0x0][0x28c] ;  /* 0x0000a300ff037b82 */ /* 0x000e220000000800 */
[----:B------:R-:W-:Y:S01]  /*adb0*/  BSSY B1, `(.L_x_296) ;  /* 0x0000046000017945 */ /* 0x000fe20003800000 */
[----:B0-----:R-:W-:-:S13]  /*adc0*/  ISETP.LT.OR P6, PT, R3, 0x1, !P6 ;  /* 0x000000010300780c */ /* 0x001fda00077c1670 */
[----:B------:R-:W-:Y:S05]  /*add0*/  @P6 BRA `(.L_x_297) ;  /* 0x00000004000c6947 */ /* 0x000fea0003800000 */
[----:B------:R-:W-:Y:S02]  /*ade0*/  IMAD R6, R2, 0x100, R11 ;  /* 0x0000010002067824 */ /* 0x000fe400078e020b */
[----:B------:R-:W-:Y:S02]  /*adf0*/  IMAD.SHL.U32 R18, R18, 0x40, RZ ;  /* 0x0000004012127824 */ /* 0x000fe400078e00ff */
[----:B------:R-:W-:Y:S02]  /*ae00*/  IMAD.MOV.U32 R13, RZ, RZ, RZ ;  /* 0x000000ffff0d7224 */ /* 0x000fe400078e00ff */
[----:B------:R-:W-:Y:S02]  /*ae10*/  IMAD.U32 R14, RZ, RZ, UR21 ;  /* 0x00000015ff0e7e24 */ /* 0x000fe4000f8e00ff */
[----:B------:R-:W-:Y:S02]  /*ae20*/  IMAD.MOV.U32 R2, RZ, RZ, R0 ;  /* 0x000000ffff027224 */ /* 0x000fe400078e0000 */
[----:B------:R-:W-:-:S07]  /*ae30*/  IMAD.MOV.U32 R4, RZ, RZ, R8 ;  /* 0x000000ffff047224 */ /* 0x000fce00078e0008 */
.L_x_301:
[----:B------:R-:W0:Y:S01]  /*ae40*/  S2R R12, SR_CgaCtaId ;  /* 0x00000000000c7919 */ /* 0x000e220000008800 */
[----:B------:R-:W-:Y:S01]  /*ae50*/  MOV R3, 0x400 ;  /* 0x0000040000037802 */ /* 0x000fe20000000f00 */
[----:B------:R-:W1:Y:S03]  /*ae60*/  @!P3 LDC R5, c[0x0][0x500] ;  /* 0x00014000ff05bb82 */ /* 0x000e660000000800 */
[----:B0-----:R-:W-:Y:S02]  /*ae70*/  LEA R7, R12, R3, 0x18 ;  /* 0x000000030c077211 */ /* 0x001fe400078ec0ff */
[----:B------:R-:W-:-:S03]  /*ae80*/  SHF.L.U32 R3, R2, 0x1f, RZ ;  /* 0x0000001f02037819 */ /* 0x000fc600000006ff */
[----:B------:R-:W-:-:S04]  /*ae90*/  IMAD R12, R4, 0x8, R7 ;  /* 0x00000008040c7824 */ /* 0x000fc800078e0207 */
[----:B------:R-:W0:Y:S02]  /*aea0*/  SYNCS.PHASECHK.TRANS64.TRYWAIT P1, [R12+URZ+0x10], R3 ;  /* 0x000010030c0075a7 */ /* 0x000e24000802017f */
[----:B01----:R-:W-:Y:S05]  /*aeb0*/  @!P1 BRA `(.L_x_298) ;  /* 0x0000000c00a09947 */ /* 0x003fea0003800000 */
.L_x_318:
[----:B------:R-:W-:Y:S01]  /*aec0*/  UPRMT UR7, UR13, 0x9910, URZ ;  /* 0x000099100d077896 */ /* 0x000fe2000800003f */
[----:B------:R1:W-:Y:S03]  /*aed0*/  @!P3 SYNCS.ARRIVE.TRANS64 RZ, [R12+URZ], R5 ;  /* 0x000000050cffb9a7 */ /* 0x0003e6000800003f */
[----:B------:R-:W-:-:S06]  /*aee0*/  UISETP.NE.AND UP0, UPT, UR7, 0x2, UPT ;  /* 0x000000020700788c */ /* 0x000fcc000bf05270 */
[----:B------:R-:W-:-:S13]  /*aef0*/  PLOP3.LUT P1, PT, PT, PT, UP0, 0x80, 0x0 ;  /* 0x000000000000781c */ /* 0x000fda0003f2f008 */
[----:B-1----:R-:W-:Y:S05]  /*af00*/  @P1 BRA `(.L_x_299) ;  /* 0x0000000000041947 */ /* 0x002fea0003800000 */
[----:B------:R-:W-:Y:S01]  /*af10*/  BPT.TRAP 0x1 ;  /* 0x000000040000795c */ /* 0x000fe20000300000 */
.L_x_299:
[----:B------:R-:W-:Y:S05]  /*af20*/  @P0 BRA `(.L_x_300) ;  /* 0x0000000000040947 */ /* 0x000fea0003800000 */
[----:B------:R-:W-:Y:S01]  /*af30*/  BPT.TRAP 0x1 ;  /* 0x000000040000795c */ /* 0x000fe20000300000 */
.L_x_300:
[----:B0-----:R-:W-:Y:S01]  /*af40*/  IMAD R3, R4, 0x4000, R7 ;  /* 0x0000400004037824 */ /* 0x001fe200078e0207 */
[----:B------:R-:W-:Y:S01]  /*af50*/  R2UR UR34, R13 ;  /* 0x000000000d2272ca */ /* 0x000fe200000e0000 */
[----:B------:R-:W-:Y:S01]  /*af60*/  VIADD R14, R14, 0xffffffff ;  /* 0xffffffff0e0e7836 */ /* 0x000fe20000000000 */
[----:B------:R-:W-:Y:S01]  /*af70*/  R2UR UR33, R12 ;  /* 0x000000000c2172ca */ /* 0x000fe200000e0000 */
[----:B------:R-:W-:Y:S01]  /*af80*/  UIADD3 UR14, UP0, UR30, 0xf0, URZ ;  /* 0x000000f01e0e7890 */ /* 0x000fe2000ff1e03f */
[----:B------:R-:W-:Y:S01]  /*af90*/  R2UR UR24, R3 ;  /* 0x00000000031872ca */ /* 0x000fe200000e0000 */
[----:B------:R-:W-:Y:S01]  /*afa0*/  IMAD R3, R4, 0x8000, R9 ;  /* 0x0000800004037824 */ /* 0x000fe200078e0209 */
[----:B------:R-:W-:Y:S01]  /*afb0*/  R2UR UR36, R19 ;  /* 0x00000000132472ca */ /* 0x000fe200000e0000 */
[----:B------:R-:W-:Y:S01]  /*afc0*/  UIADD3 UR44, UP1, UR30, 0x1f0, URZ ;  /* 0x000001f01e2c7890 */ /* 0x000fe2000ff3e03f */
[----:B------:R-:W-:Y:S01]  /*afd0*/  R2UR UR35, R18 ;  /* 0x00000000122372ca */ /* 0x000fe200000e0000 */
[----:B------:R-:W-:Y:S01]  /*afe0*/  IMAD R3, R3, 0x2, R7 ;  /* 0x0000000203037824 */ /* 0x000fe200078e0207 */
[----:B------:R-:W-:Y:S01]  /*aff0*/  R2UR UR19, R6 ;  /* 0x00000000061372ca */ /* 0x000fe200000e0000 */
[----:B------:R-:W-:Y:S01]  /*b000*/  UIADD3.X UR15, URZ, UR31, URZ, UP0, !UPT ;  /* 0x0000001f3f0f7290 */ /* 0x000fe200087fe43f */
[----:B------:R-:W-:Y:S01]  /*b010*/  ISETP.GT.AND P2, PT, R14, 0x1, PT ;  /* 0x000000010e00780c */ /* 0x000fe20003f44270 */
[----:B------:R-:W-:Y:S01]  /*b020*/  UIADD3 UR26, UR34, 0x40, URZ ;  /* 0x00000040221a7890 */ /* 0x000fe2000fffe03f */
[----:B------:R-:W-:Y:S01]  /*b030*/  R2UR UR8, R3 ;  /* 0x00000000030872ca */ /* 0x000fe200000e0000 */
[----:B------:R-:W-:Y:S01]  /*b040*/  UIADD3.X UR45, URZ, UR31, URZ, UP1, !UPT ;  /* 0x0000001f3f2d7290 */ /* 0x000fe20008ffe43f */
[----:B------:R-:W-:Y:S01]  /*b050*/  VIADD R4, R4, 0x1 ;  /* 0x0000000104047836 */ /* 0x000fe20000000000 */
[----:B------:R-:W-:Y:S01]  /*b060*/  UIADD3 UR32, UR24, 0x100, URZ ;  /* 0x0000010018207890 */ /* 0x000fe2000fffe03f */
[----:B------:R-:W-:Y:S01]  /*b070*/  VIADD R13, R13, 0x80 ;  /* 0x000000800d0d7836 */ /* 0x000fe20000000000 */
[----:B------:R-:W-:Y:S01]  /*b080*/  UIADD3 UR24, UR24, 0x2100, URZ ;  /* 0x0000210018187890 */ /* 0x000fe2000fffe03f */
[----:B------:R-:W-:Y:S01]  /*b090*/  UMOV UR22, 0x0 ;  /* 0x0000000000167882 */ /* 0x000fe20000000000 */
[----:B------:R-:W-:Y:S01]  /*b0a0*/  UMOV UR23, 0x10000000 ;  /* 0x1000000000177882 */ /* 0x000fe20000000000 */
[----:B------:R-:W-:Y:S01]  /*b0b0*/  ISETP.NE.AND P1, PT, R4, 0x2, PT ;  /* 0x000000020400780c */ /* 0x000fe20003f25270 */
[----:B------:R-:W-:Y:S01]  /*b0c0*/  UMOV UR25, UR33 ;  /* 0x0000002100197c82 */ /* 0x000fe20008000000 */
[----:B------:R-:W-:Y:S01]  /*b0d0*/  UMOV UR28, UR36 ;  /* 0x00000024001c7c82 */ /* 0x000fe20008000000 */
[----:B------:R-:W-:-:S02]  /*b0e0*/  UMOV UR27, UR35 ;  /* 0x00000023001b7c82 */ /* 0x000fc40008000000 */
[----:B------:R-:W-:Y:S01]  /*b0f0*/  UIADD3 UR16, UR8, 0x8100, URZ ;  /* 0x0000810008107890 */ /* 0x000fe2000fffe03f */
[----:B------:R0:W-:Y:S01]  /*b100*/  UTMALDG.3D [UR32], [UR14], desc[UR22] ;  /* 0x000016200e0075b4 */ /* 0x0001e20008011000 */
[----:B------:R-:W-:Y:S01]  /*b110*/  UIADD3 UR8, UR8, 0x10100, URZ ;  /* 0x0001010008087890 */ /* 0x000fe2000fffe03f */
[----:B------:R-:W-:Y:S01]  /*b120*/  SEL R3, RZ, 0x1, P1 ;  /* 0x00000001ff037807 */ /* 0x000fe20000800000 */
[----:B------:R-:W-:Y:S01]  /*b130*/  UMOV UR7, 0x30000 ;  /* 0x0003000000077882 */ /* 0x000fe20000000000 */
[----:B------:R-:W-:Y:S01]  /*b140*/  UMOV UR17, UR33 ;  /* 0x0000002100117c82 */ /* 0x000fe20008000000 */
[----:B------:R-:W-:Y:S01]  /*b150*/  UMOV UR18, UR34 ;  /* 0x0000002200127c82 */ /* 0x000fe20008000000 */
[----:B------:R-:W-:Y:S01]  /*b160*/  UMOV UR20, UR36 ;  /* 0x0000002400147c82 */ /* 0x000fe20008000000 */
[----:B------:R-:W-:Y:S01]  /*b170*/  UMOV UR9, UR33 ;  /* 0x0000002100097c82 */ /* 0x000fe20008000000 */
[----:B------:R-:W-:Y:S01]  /*b180*/  UMOV UR11, UR19 ;  /* 0x00000013000b7c82 */ /* 0x000fe20008000000 */
[----:B------:R-:W-:Y:S01]  /*b190*/  UMOV UR12, UR36 ;  /* 0x00000024000c7c82 */ /* 0x000fe20008000000 */
[----:B------:R0:W-:Y:S01]  /*b1a0*/  UTMALDG.3D [UR24], [UR14], desc[UR22] ;  /* 0x000016180e0075b4 */ /* 0x0001e20008011000 */
[----:B------:R-:W-:Y:S01]  /*b1b0*/  UMOV UR10, UR26 ;  /* 0x0000001a000a7c82 */ /* 0x000fe20008000000 */
[----:B------:R-:W-:-:S02]  /*b1c0*/  LOP3.LUT R2, R2, R3, RZ, 0x3c, !PT ;  /* 0x0000000302027212 */ /* 0x000fc400078e3cff */
[----:B------:R-:W-:Y:S01]  /*b1d0*/  SEL R4, R4, RZ, P1 ;  /* 0x000000ff04047207 */ /* 0x000fe20000800000 */
[----:B------:R0:W-:Y:S01]  /*b1e0*/  UTMALDG.3D.MULTICAST [UR16], [UR44], UR7, desc[UR22] ;  /* 0x000016102c0073b4 */ /* 0x0001e20008011807 */
[----:B------:R0:W-:Y:S02]  /*b1f0*/  UTMALDG.3D.MULTICAST [UR8], [UR44], UR7, desc[UR22] ;  /* 0x000016082c0073b4 */ /* 0x0001e40008011807 */
[----:B0-----:R-:W-:Y:S05]  /*b200*/  @P2 BRA `(.L_x_301) ;  /* 0xfffffffc000c2947 */ /* 0x001fea000383ffff */
.L_x_297:
[----:B------:R-:W-:Y:S05]  /*b210*/  BSYNC B1 ;  /* 0x0000000000017941 */ /* 0x000fea0003800000 */
.L_x_296:
[----:B------:R-:W-:Y:S01]  /*b220*/  LOP3.LUT P4, RZ, R10, 0xff, RZ, 0xc0, !PT ;  /* 0x000000ff0aff7812 */ /* 0x000fe2000788c0ff */
[----:B------:R-:W-:Y:S01]  /*b230*/  VIADD R8, R8, UR37 ;  /* 0x0000002508087c36 */ /* 0x000fe20008000000 */
[----:B------:R-:W-:Y:S01]  /*b240*/  ULDC.64 UR8, c[0x0][0x650] ;  /* 0x0001940000087ab9 */ /* 0x000fe20000000a00 */
[----:B------:R-:W-:Y:S01]  /*b250*/  BSSY B1, `(.L_x_302) ;  /* 0x000006f000017945 */ /* 0x000fe20003800000 */
[----:B------:R-:W-:Y:S01]  /*b260*/  IMAD.MOV.U32 R18, RZ, RZ, -0x1 ;  /* 0xffffffffff127424 */ /* 0x000fe200078e00ff */
[----:B------:R-:W-:Y:S01]  /*b270*/  PRMT R10, RZ, 0x7610, R10 ;  /* 0x00007610ff0a7816 */ /* 0x000fe2000000000a */
[----:B------:R-:W-:Y:S01]  /*b280*/  IMAD.MOV.U32 R19, RZ, RZ, -0x1 ;  /* 0xffffffffff137424 */ /* 0x000fe200078e00ff */
[C---:B------:R-:W-:Y:S02]  /*b290*/  ISETP.GT.U32.AND P1, PT, R8.reuse, 0x1, PT ;  /* 0x000000010800780c */ /* 0x040fe40003f24070 */
[----:B------:R-:W-:Y:S02]  /*b2a0*/  SHF.R.U32.HI R2, RZ, 0x1, R8 ;  /* 0x00000001ff027819 */ /* 0x000fe40000011608 */
[----:B------:R-:W-:-:S02]  /*b2b0*/  LOP3.LUT R8, R8, 0x1, RZ, 0xc0, !PT ;  /* 0x0000000108087812 */ /* 0x000fc400078ec0ff */
[----:B------:R-:W0:Y:S01]  /*b2c0*/  @P4 S2R R4, SR_CgaCtaId ;  /* 0x0000000000044919 */ /* 0x000e220000008800 */
[----:B------:R-:W-:Y:S02]  /*b2d0*/  @P4 MOV R3, 0x400 ;  /* 0x0000040000034802 */ /* 0x000fe40000000f00 */
[----:B------:R-:W-:-:S04]  /*b2e0*/  LOP3.LUT R2, R2, 0x1, RZ, 0xc0, !PT ;  /* 0x0000000102027812 */ /* 0x000fc800078ec0ff */
[----:B------:R-:W-:Y:S02]  /*b2f0*/  ISETP.NE.U32.AND P2, PT, R2, 0x1, PT ;  /* 0x000000010200780c */ /* 0x000fe40003f45070 */
[----:B0-----:R-:W-:Y:S01]  /*b300*/  @P4 LEA R3, R4, R3, 0x18 ;  /* 0x0000000304034211 */ /* 0x001fe200078ec0ff */
[----:B------:R-:W-:-:S03]  /*b310*/  IMAD.U32 R4, RZ, RZ, UR37 ;  /* 0x00000025ff047e24 */ /* 0x000fc6000f8e00ff */
[----:B------:R0:W-:Y:S01]  /*b320*/  @P4 SYNCS.ARRIVE.TRANS64.A1T0 RZ, [R3+URZ+0x58], RZ ;  /* 0x000058ff03ff49a7 */ /* 0x0001e2000810003f */
[----:B------:R-:W-:Y:S02]  /*b330*/  IADD3 R16, P4, R16, UR38, RZ ;  /* 0x0000002610107c10 */ /* 0x000fe4000ff9e0ff */
[----:B------:R-:W-:Y:S02]  /*b340*/  ISETP.LT.U32.AND P1, PT, R4, 0x2, P1 ;  /* 0x000000020400780c */ /* 0x000fe40000f21070 */
[----:B------:R-:W-:Y:S02]  /*b350*/  IADD3.X R17, R17, UR41, RZ, P4, !PT ;  /* 0x0000002911117c10 */ /* 0x000fe4000a7fe4ff */
[----:B------:R-:W-:Y:S02]  /*b360*/  ISETP.GE.U32.AND P4, PT, R16, UR8, PT ;  /* 0x0000000810007c0c */ /* 0x000fe4000bf86070 */
[----:B0-----:R-:W-:Y:S02]  /*b370*/  SEL R3, RZ, 0x1, !P1 ;  /* 0x00000001ff037807 */ /* 0x001fe40004800000 */
[----:B------:R-:W-:-:S02]  /*b380*/  ISETP.GE.U32.AND.EX P1, PT, R17, UR9, PT, P4 ;  /* 0x0000000911007c0c */ /* 0x000fc4000bf26140 */
[----:B------:R-:W-:-:S04]  /*b390*/  ISETP.GT.U32.AND P2, PT, R4, 0x1, !P2 ;  /* 0x000000010400780c */ /* 0x000fc80005744070 */
[----:B------:R-:W-:-:S04]  /*b3a0*/  SEL R2, RZ, 0x1, !P2 ;  /* 0x00000001ff027807 */ /* 0x000fc80005000000 */
[--C-:B------:R-:W-:Y:S01]  /*b3b0*/  LOP3.LUT R0, R2, R0, R3.reuse, 0x96, !PT ;  /* 0x0000000002007212 */ /* 0x100fe200078e9603 */
[----:B------:R-:W-:Y:S01]  /*b3c0*/  IMAD.MOV.U32 R2, RZ, RZ, -0x1 ;  /* 0xffffffffff027424 */ /* 0x000fe200078e00ff */
[----:B------:R-:W-:Y:S01]  /*b3d0*/  PRMT R3, RZ, 0x7610, R3 ;  /* 0x00007610ff037816 */ /* 0x000fe20000000003 */
[----:B------:R-:W-:Y:S06]  /*b3e0*/  @P1 BRA `(.L_x_303) ;  /* 0x0000000400541947 */ /* 0x000fec0003800000 */
[----:B------:R-:W0:Y:S01]  /*b3f0*/  S2UR UR7, SR_CTAID.X ;  /* 0x00000000000779c3 */ /* 0x000e220000002500 */
[----:B------:R-:W-:Y:S01]  /*b400*/  ULDC.64 UR8, c[0x0][0x628] ;  /* 0x00018a0000087ab9 */ /* 0x000fe20000000a00 */
[----:B------:R-:W-:Y:S01]  /*b410*/  ULDC UR10, c[0x0][0x150] ;  /* 0x00005400000a7ab9 */ /* 0x000fe20000000800 */
[----:B------:R-:W-:Y:S01]  /*b420*/  ISETP.NE.U32.AND P1, PT, RZ, UR8, PT ;  /* 0x00000008ff007c0c */ /* 0x000fe2000bf25070 */
[----:B------:R-:W-:Y:S01]  /*b430*/  ULDC UR11, c[0x0][0x630] ;  /* 0x00018c00000b7ab9 */ /* 0x000fe20000000800 */
[----:B------:R-:W-:Y:S01]  /*b440*/  ULDC UR14, c[0x0][0x154] ;  /* 0x00005500000e7ab9 */ /* 0x000fe20000000800 */
[----:B------:R-:W-:Y:S01]  /*b450*/  IMAD.MOV.U32 R2, RZ, RZ, R16 ;  /* 0x000000ffff027224 */ /* 0x000fe200078e0010 */
[----:B------:R-:W-:Y:S01]  /*b460*/  ISETP.NE.AND.EX P1, PT, RZ, UR9, PT, P1 ;  /* 0x00000009ff007c0c */ /* 0x000fe2000bf25310 */
[----:B------:R-:W1:Y:S01]  /*b470*/  S2UR UR12, SR_CTAID.Y ;  /* 0x00000000000c79c3 */ /* 0x000e620000002600 */
[----:B0-----:R-:W-:-:S05]  /*b480*/  I2FP.F32.U32 R3, UR7 ;  /* 0x0000000700037c45 */ /* 0x001fca0008201000 */
[----:B------:R-:W-:Y:S01]  /*b490*/  FMUL R12, R3, UR10 ;  /* 0x0000000a030c7c20 */ /* 0x000fe20008400000 */
[----:B------:R-:W-:-:S05]  /*b4a0*/  IMAD.MOV.U32 R3, RZ, RZ, R17 ;  /* 0x000000ffff037224 */ /* 0x000fca00078e0011 */
[----:B------:R-:W-:Y:S05]  /*b4b0*/  @!P1 BRA `(.L_x_304) ;  /* 0x0000000000289947 */ /* 0x000fea0003800000 */
[----:B------:R-:W-:Y:S02]  /*b4c0*/  ULDC UR10, c[0x0][0x634] ;  /* 0x00018d00000a7ab9 */ /* 0x000fe40000000800 */
[----:B------:R-:W-:-:S05]  /*b4d0*/  IADD3 R7, P1, R16, UR10, RZ ;  /* 0x0000000a10077c10 */ /* 0x000fca000ff3e0ff */
[----:B------:R-:W-:-:S04]  /*b4e0*/  IMAD.X R13, RZ, RZ, R17, P1 ;  /* 0x000000ffff0d7224 */ /* 0x000fc800008e0611 */
[----:B------:R-:W-:-:S04]  /*b4f0*/  IMAD.WIDE.U32 R4, R13, UR8, RZ ;  /* 0x000000080d047c25 */ /* 0x000fc8000f8e00ff */
[----:B------:R-:W-:-:S04]  /*b500*/  IMAD.WIDE.U32 R4, P1, R7, UR9, R4 ;  /* 0x0000000907047c25 */ /* 0x000fc8000f820004 */
[----:B------:R-:W-:-:S04]  /*b510*/  IMAD.WIDE.U32 R6, R7, UR8, RZ ;  /* 0x0000000807067c25 */ /* 0x000fc8000f8e00ff */
[----:B------:R-:W-:Y:S01]  /*b520*/  IMAD.X R3, RZ, RZ, RZ, P1 ;  /* 0x000000ffff037224 */ /* 0x000fe200008e06ff */
[----:B------:R-:W-:Y:S01]  /*b530*/  IADD3 RZ, P1, R7, R4, RZ ;  /* 0x0000000407ff7210 */ /* 0x000fe20007f3e0ff */
[----:B------:R-:W-:-:S04]  /*b540*/  IMAD.MOV.U32 R2, RZ, RZ, R5 ;  /* 0x000000ffff027224 */ /* 0x000fc800078e0005 */
[----:B------:R-:W-:-:S08]  /*b550*/  IMAD.WIDE.U32.X R2, R13, UR9, R2, P1 ;  /* 0x000000090d027c25 */ /* 0x000fd000088e0402 */
.L_x_304:
[--C-:B------:R-:W-:Y:S01]  /*b560*/  SHF.R.U64 R19, R2, UR11, R3.reuse ;  /* 0x0000000b02137c19 */ /* 0x100fe20008001203 */
[----:B------:R-:W0:Y:S01]  /*b570*/  F2I.U32.TRUNC.NTZ R12, R12 ;  /* 0x0000000c000c7305 */ /* 0x000e22000020f000 */
[----:B------:R-:W-:Y:S01]  /*b580*/  SHF.R.U32.HI R2, RZ, UR11, R3 ;  /* 0x0000000bff027c19 */ /* 0x000fe20008011603 */
[----:B------:R-:W-:Y:S01]  /*b590*/  ULDC.64 UR8, c[0x0][0x620] ;  /* 0x0001880000087ab9 */ /* 0x000fe20000000a00 */
[----:B------:R-:W-:Y:S01]  /*b5a0*/  IADD3 R5, P1, RZ, -R19, RZ ;  /* 0x80000013ff057210 */ /* 0x000fe20007f3e0ff */
[----:B------:R-:W-:Y:S01]  /*b5b0*/  ULDC UR11, c[0x0][0x658] ;  /* 0x00019600000b7ab9 */ /* 0x000fe20000000800 */
[----:B-1----:R-:W-:Y:S01]  /*b5c0*/  I2FP.F32.U32 R4, UR12 ;  /* 0x0000000c00047c45 */ /* 0x002fe20008201000 */
[----:B------:R-:W-:Y:S02]  /*b5d0*/  ULDC UR16, c[0x0][0x648] ;  /* 0x0001920000107ab9 */ /* 0x000fe40000000800 */
[----:B------:R-:W-:Y:S02]  /*b5e0*/  IMAD.X R2, RZ, RZ, ~R2, P1 ;  /* 0x000000ffff027224 */ /* 0x000fe400008e0e02 */
[----:B------:R-:W-:Y:S01]  /*b5f0*/  FMUL R6, R4, UR14 ;  /* 0x0000000e04067c20 */ /* 0x000fe20008400000 */
[----:B------:R-:W-:Y:S01]  /*b600*/  ULDC.64 UR14, c[0x0][0x640] ;  /* 0x00019000000e7ab9 */ /* 0x000fe20000000a00 */
[----:B------:R-:W-:Y:S01]  /*b610*/  IMAD R4, R2, UR8, RZ ;  /* 0x0000000802047c24 */ /* 0x000fe2000f8e02ff */
[----:B------:R-:W-:Y:S01]  /*b620*/  ISETP.NE.U32.AND P1, PT, RZ, UR14, PT ;  /* 0x0000000eff007c0c */ /* 0x000fe2000bf25070 */
[C---:B------:R-:W-:Y:S01]  /*b630*/  IMAD.WIDE.U32 R2, R5.reuse, UR8, R16 ;  /* 0x0000000805027c25 */ /* 0x040fe2000f8e0010 */
[----:B0-----:R-:W-:Y:S01]  /*b640*/  R2UR UR8, R12 ;  /* 0x000000000c0872ca */ /* 0x001fe200000e0000 */
[----:B------:R-:W0:Y:S01]  /*b650*/  F2I.U32.TRUNC.NTZ R6, R6 ;  /* 0x0000000600067305 */ /* 0x000e22000020f000 */
[----:B------:R-:W1:Y:S01]  /*b660*/  LDC R12, c[0x0][0x610] ;  /* 0x00018400ff0c7b82 */ /* 0x000e620000000800 */
[----:B------:R-:W-:Y:S01]  /*b670*/  IMAD R5, R5, UR9, R4 ;  /* 0x0000000905057c24 */ /* 0x000fe2000f8e0204 */
[----:B------:R-:W-:Y:S01]  /*b680*/  ULDC UR9, c[0x0][0x618] ;  /* 0x0001860000097ab9 */ /* 0x000fe20000000800 */
[----:B------:R-:W-:-:S02]  /*b690*/  ISETP.NE.AND.EX P1, PT, RZ, UR15, PT, P1 ;  /* 0x0000000fff007c0c */ /* 0x000fc4000bf25310 */
[----:B------:R-:W-:-:S05]  /*b6a0*/  IMAD.IADD R3, R3, 0x1, R5 ;  /* 0x0000000103037824 */ /* 0x000fca00078e0205 */
[--C-:B------:R-:W-:Y:S02]  /*b6b0*/  SHF.R.U64 R14, R2, UR9, R3.reuse ;  /* 0x00000009020e7c19 */ /* 0x100fe40008001203 */
[----:B------:R-:W-:Y:S01]  /*b6c0*/  SHF.R.U32.HI R3, RZ, UR9, R3 ;  /* 0x00000009ff037c19 */ /* 0x000fe20008011603 */
[----:B------:R-:W-:Y:S01]  /*b6d0*/  ULDC UR9, c[0x0][0x608] ;  /* 0x0001820000097ab9 */ /* 0x000fe20000000800 */
[----:B0-----:R-:W-:Y:S02]  /*b6e0*/  R2UR UR10, R6 ;  /* 0x00000000060a72ca */ /* 0x001fe400000e0000 */
[--C-:B------:R-:W-:Y:S02]  /*b6f0*/  SHF.R.U64 R15, R14, UR9, R3.reuse ;  /* 0x000000090e0f7c19 */ /* 0x100fe40008001203 */
[----:B------:R-:W-:Y:S01]  /*b700*/  SHF.R.U32.HI R2, RZ, UR9, R3 ;  /* 0x00000009ff027c19 */ /* 0x000fe20008011603 */
[----:B------:R-:W-:-:S03]  /*b710*/  UIADD3 UR9, -UR8, URZ, URZ ;  /* 0x0000003f08097290 */ /* 0x000fc6000fffe13f */
[--C-:B------:R-:W-:Y:S01]  /*b720*/  SHF.R.U64 R21, R15, UR11, R2.reuse ;  /* 0x0000000b0f157c19 */ /* 0x100fe20008001202 */
[----:B------:R-:W-:Y:S01]  /*b730*/  ULDC UR8, c[0x0][0x144] ;  /* 0x0000510000087ab9 */ /* 0x000fe20000000800 */
[----:B------:R-:W-:-:S03]  /*b740*/  SHF.R.U32.HI R3, RZ, UR11, R2 ;  /* 0x0000000bff037c19 */ /* 0x000fc60008011602 */
[----:B------:R-:W-:Y:S01]  /*b750*/  IMAD.MOV.U32 R2, RZ, RZ, R21 ;  /* 0x000000ffff027224 */ /* 0x000fe200078e0015 */
[----:B------:R-:W-:Y:S06]  /*b760*/  @!P1 BRA `(.L_x_305) ;  /* 0x0000000000289947 */ /* 0x000fec0003800000 */
        /* <DEDUP_REMOVED lines=10> */
.L_x_305:
[----:B------:R-:W-:Y:S01]  /*b810*/  UISETP.NE.AND UP0, UPT, UR40, URZ, UPT ;  /* 0x0000003f2800728c */ /* 0x000fe2000bf05270 */
[----:B------:R-:W-:Y:S01]  /*b820*/  SHF.R.U64 R3, R2, UR16, R3 ;  /* 0x0000001002037c19 */ /* 0x000fe20008001203 */
[----:B------:R-:W-:Y:S01]  /*b830*/  UIADD3 UR10, -UR10, URZ, URZ ;  /* 0x0000003f0a0a7290 */ /* 0x000fe2000fffe13f */
[----:B------:R-:W-:Y:S01]  /*b840*/  LOP3.LUT R2, R15, UR6, RZ, 0xc0, !PT ;  /* 0x000000060f027c12 */ /* 0x000fe2000f8ec0ff */
[----:B------:R-:W-:Y:S01]  /*b850*/  UIMAD UR7, UR8, UR9, UR7 ;  /* 0x00000009080772a4 */ /* 0x000fe2000f8e0207 */
[----:B------:R-:W-:Y:S01]  /*b860*/  LOP3.LUT R5, R14, UR4, RZ, 0xc0, !PT ;  /* 0x000000040e057c12 */ /* 0x000fe2000f8ec0ff */
[----:B------:R-:W-:Y:S01]  /*b870*/  IMAD.MOV R4, RZ, RZ, -R3 ;  /* 0x000000ffff047224 */ /* 0x000fe200078e0a03 */
[----:B------:R-:W-:Y:S01]  /*b880*/  ULDC UR8, c[0x0][0x148] ;  /* 0x0000520000087ab9 */ /* 0x000fe20000000800 */
[----:B------:R-:W-:Y:S01]  /*b890*/  IMAD R3, R3, UR5, R2 ;  /* 0x0000000503037c24 */ /* 0x000fe2000f8e0202 */
[----:B------:R-:W-:Y:S02]  /*b8a0*/  PLOP3.LUT P1, PT, PT, PT, UP0, 0x80, 0x0 ;  /* 0x000000000000781c */ /* 0x000fe40003f2f008 */
[----:B------:R-:W-:-:S03]  /*b8b0*/  @UP0 UIMAD UR7, UR8, UR10, UR12 ;  /* 0x0000000a080702a4 */ /* 0x000fc6000f8e020c */
[----:B------:R-:W-:Y:S02]  /*b8c0*/  ULDC UR8, c[0x0][0x638] ;  /* 0x00018e0000087ab9 */ /* 0x000fe40000000800 */
[----:B------:R-:W-:Y:S02]  /*b8d0*/  IMAD R2, R4, UR8, R21 ;  /* 0x0000000804027c24 */ /* 0x000fe4000f8e0215 */
[----:B-1----:R-:W-:Y:S01]  /*b8e0*/  IMAD R12, R3, R12, UR7 ;  /* 0x00000007030c7e24 */ /* 0x002fe2000f8e020c */
[----:B------:R-:W-:Y:S01]  /*b8f0*/  ULDC UR7, c[0x0][0x600] ;  /* 0x0001800000077ab9 */ /* 0x000fe20000000800 */
[----:B------:R-:W-:Y:S02]  /*b900*/  IMAD.MOV.U32 R3, RZ, RZ, 0x1 ;  /* 0x00000001ff037424 */ /* 0x000fe400078e00ff */
[----:B------:R-:W-:-:S05]  /*b910*/  IMAD R5, R2, UR7, R5 ;  /* 0x0000000702057c24 */ /* 0x000fca000f8e0205 */
[----:B------:R-:W-:Y:S02]  /*b920*/  SEL R2, R5, R12, !P1 ;  /* 0x0000000c05027207 */ /* 0x000fe40004800000 */
[----:B------:R-:W-:-:S07]  /*b930*/  SEL R18, R12, R5, !P1 ;  /* 0x000000050c127207 */ /* 0x000fce0004800000 */
.L_x_303:
[----:B------:R-:W-:Y:S05]  /*b940*/  BSYNC B1 ;  /* 0x0000000000017941 */ /* 0x000fea0003800000 */
.L_x_302:
[----:B------:R-:W-:-:S13]  /*b950*/  LOP3.LUT P1, RZ, R3, 0xff, RZ, 0xc0, !PT ;  /* 0x000000ff03ff7812 */ /* 0x000fda000782c0ff */
[----:B------:R-:W-:Y:S05]  /*b960*/  @P1 BRA `(.L_x_306) ;  /* 0xfffffff400001947 */ /* 0x000fea000383ffff */
[----:B------:R-:W-:Y:S05]  /*b970*/  BSYNC B0 ;  /* 0x0000000000007941 */ /* 0x000fea0003800000 */
.L_x_294:
[----:B------:R-:W-:-:S03]  /*b980*/  UMOV UR7, 0xffffffff ;  /* 0xffffffff00077882 */ /* 0x000fc60000000000 */
[----:B------:R-:W-:Y:S05]  /*b990*/  BRA.DIV UR7, `(.L_x_307) ;  /* 0x0000000207fc7947 */ /* 0x000fea000b800000 */
[----:B------:R-:W-:-:S13]  /*b9a0*/  ELECT P6, URZ, PT ;  /* 0x00000000003f782f */ /* 0x000fda00038c0000 */
.L_x_321:
[----:B------:R-:W-:Y:S04]  /*b9b0*/  BSSY B0, `(.L_x_308) ;  /* 0x000001a000007945 */ /* 0x000fe80003800000 */
[----:B------:R-:W-:Y:S05]  /*b9c0*/  @!P6 BRA `(.L_x_309) ;  /* 0x000000000060e947 */ /* 0x000fea0003800000 */
[----:B------:R-:W-:-:S04]  /*b9d0*/  ULOP3.LUT UR7, UR42, 0x2, URZ, 0xfc, !UPT ;  /* 0x000000022a077892 */ /* 0x000fc8000f8efc3f */
[----:B------:R-:W-:-:S06]  /*b9e0*/  UISETP.NE.AND UP0, UPT, UR7, 0x3, UPT ;  /* 0x000000030700788c */ /* 0x000fcc000bf05270 */
[----:B------:R-:W-:-:S13]  /*b9f0*/  PLOP3.LUT P0, PT, PT, PT, UP0, 0x80, 0x0 ;  /* 0x000000000000781c */ /* 0x000fda0003f0f008 */
[----:B------:R-:W-:Y:S05]  /*ba00*/  @!P0 BRA `(.L_x_310) ;  /* 0x0000000000048947 */ /* 0x000fea0003800000 */
[----:B------:R-:W-:Y:S01]  /*ba10*/  BPT.TRAP 0x1 ;  /* 0x000000040000795c */ /* 0x000fe20000300000 */
.L_x_310:
[----:B------:R-:W0:Y:S01]  /*ba20*/  S2R R3, SR_CgaCtaId ;  /* 0x0000000000037919 */ /* 0x000e220000008800 */
[----:B------:R-:W-:-:S04]  /*ba30*/  MOV R2, 0x400 ;  /* 0x0000040000027802 */ /* 0x000fc80000000f00 */
[----:B0-----:R-:W-:Y:S02]  /*ba40*/  LEA R3, R3, R2, 0x18 ;  /* 0x0000000203037211 */ /* 0x001fe400078ec0ff */
[----:B------:R-:W-:-:S03]  /*ba50*/  SHF.L.U32 R2, R0, 0x1f, RZ ;  /* 0x0000001f00027819 */ /* 0x000fc600000006ff */
[----:B------:R-:W-:-:S04]  /*ba60*/  VIADD R3, R3, 0x10 ;  /* 0x0000001003037836 */ /* 0x000fc80000000000 */
[C---:B------:R-:W-:Y:S02]  /*ba70*/  IMAD R7, R8.reuse, 0x8, R3 ;  /* 0x0000000808077824 */ /* 0x040fe400078e0203 */
[----:B------:R-:W-:Y:S02]  /*ba80*/  VIADD R8, R8, 0x1 ;  /* 0x0000000108087836 */ /* 0x000fe40000000000 */
[----:B------:R-:W0:Y:S03]  /*ba90*/  SYNCS.PHASECHK.TRANS64.TRYWAIT P0, [R7+URZ], R2 ;  /* 0x00000002070075a7 */ /* 0x000e26000800017f */
[----:B------:R-:W-:-:S04]  /*baa0*/  ISETP.NE.AND P1, PT, R8, 0x2, PT ;  /* 0x000000020800780c */ /* 0x000fc80003f25270 */
[----:B------:R-:W-:Y:S02]  /*bab0*/  SEL R5, RZ, 0x1, P1 ;  /* 0x00000001ff057807 */ /* 0x000fe40000800000 */
[----:B------:R-:W-:Y:S02]  /*bac0*/  SEL R8, R8, RZ, P1 ;  /* 0x000000ff08087207 */ /* 0x000fe40000800000 */
[----:B------:R-:W-:Y:S01]  /*bad0*/  LOP3.LUT R0, R0, R5, RZ, 0x3c, !PT ;  /* 0x0000000500007212 */ /* 0x000fe200078e3cff */
[----:B0-----:R-:W-:Y:S06]  /*bae0*/  @!P0 BRA `(.L_x_311) ;  /* 0x0000000000c88947 */ /* 0x001fec0003800000 */
.L_x_322:
[----:B------:R-:W-:Y:S01]  /*baf0*/  IMAD R3, R8, 0x8, R3 ;  /* 0x0000000808037824 */ /* 0x000fe200078e0203 */
[----:B------:R-:W-:-:S07]  /*bb00*/  SHF.L.U32 R0, R0, 0x1f, RZ ;  /* 0x0000001f00007819 */ /* 0x000fce00000006ff */
.L_x_312:
[----:B-1----:R1:W2:Y:S02]  /*bb10*/  SYNCS.PHASECHK.TRANS64.TRYWAIT P0, [R3+URZ], R0 ;  /* 0x00000000030075a7 */ /* 0x0022a4000800017f */
[----:B--2---:R-:W-:Y:S05]  /*bb20*/  @!P0 NANOSLEEP.SYNCS 0x989680 ;  /* 0x009896800000895d */ /* 0x004fea0003900000 */
[----:B------:R-:W2:Y:S02]  /*bb30*/  @!P0 SYNCS.PHASECHK.TRANS64 P0, [R3+URZ], R0 ;  /* 0x00000000030085a7 */ /* 0x000ea4000800007f */
[----:B--2---:R-:W-:Y:S05]  /*bb40*/  @!P0 BRA `(.L_x_312) ;  /* 0xfffffffc00f08947 */ /* 0x004fea000383ffff */
.L_x_309:
[----:B------:R-:W-:Y:S05]  /*bb50*/  BSYNC B0 ;  /* 0x0000000000007941 */ /* 0x000fea0003800000 */
.L_x_308:
[----:B------:R-:W-:Y:S05]  /*bb60*/  EXIT ;  /* 0x000000000000794d */ /* 0x000fea0003800000 */
.L_x_18:
[----:B0-----:R0:W1:Y:S02]  /*bb70*/  SYNCS.PHASECHK.TRANS64.TRYWAIT P0, [R159+URZ], R0 ;  /* 0x000000009f0075a7 */ /* 0x001064000800017f */
[----:B-1----:R-:W-:Y:S05]  /*bb80*/  @!P0 NANOSLEEP.SYNCS 0x989680 ;  /* 0x009896800000895d */ /* 0x002fea0003900000 */
[----:B------:R-:W1:Y:S02]  /*bb90*/  @!P0 SYNCS.PHASECHK.TRANS64 P0, [R159+URZ], R0 ;  /* 0x000000009f0085a7 */ /* 0x000e64000800007f */
[----:B-1----:R-:W-:Y:S05]  /*bba0*/  @!P0 BRA `(.L_x_18) ;  /* 0xfffffffc00f08947 */ /* 0x002fea000383ffff */
[----:B------:R-:W-:Y:S05]  /*bbb0*/  BRA `(.L_x_313) ;  /* 0xffffff5800f47947 */ /* 0x000fea000383ffff */
.L_x_23:
[----:B-1----:R1:W2:Y:S02]  /*bbc0*/  SYNCS.PHASECHK.TRANS64.TRYWAIT P1, [R3+URZ], R0 ;  /* 0x00000000030075a7 */ /* 0x0022a4000802017f */
[----:B--2---:R-:W-:Y:S05]  /*bbd0*/  @!P1 NANOSLEEP.SYNCS 0x989680 ;  /* 0x009896800000995d */ /* 0x004fea0003900000 */
[----:B------:R-:W2:Y:S02]  /*bbe0*/  @!P1 SYNCS.PHASECHK.TRANS64 P1, [R3+URZ], R0 ;  /* 0x00000000030095a7 */ /* 0x000ea4000802007f */
[----:B--2---:R-:W-:Y:S05]  /*bbf0*/  @!P1 BRA `(.L_x_23) ;  /* 0xfffffffc00f09947 */ /* 0x004fea000383ffff */
[----:B------:R-:W-:Y:S05]  /*bc00*/  BRA `(.L_x_22) ;  /* 0xffffff5c00647947 */ /* 0x000fea000383ffff */
.L_x_28:
[----:B-1----:R-:W-:-:S04]  /*bc10*/  IMAD.U32 R5, RZ, RZ, UR7 ;  /* 0x00000007ff057e24 */ /* 0x002fc8000f8e00ff */
[----:B------:R1:W2:Y:S03]  /*bc20*/  SYNCS.PHASECHK.TRANS64.TRYWAIT P1, [R5+URZ], R4 ;  /* 0x00000004050075a7 */ /* 0x0002a6000802017f */
[----:B--2---:R-:W-:Y:S05]  /*bc30*/  @!P1 NANOSLEEP.SYNCS 0x989680 ;  /* 0x009896800000995d */ /* 0x004fea0003900000 */
[----:B------:R-:W2:Y:S02]  /*bc40*/  @!P1 SYNCS.PHASECHK.TRANS64 P1, [R5+URZ], R4 ;  /* 0x00000004050095a7 */ /* 0x000ea4000802007f */
[----:B--2---:R-:W-:Y:S05]  /*bc50*/  @!P1 BRA `(.L_x_28) ;  /* 0xfffffffc00ec9947 */ /* 0x004fea000383ffff */
[----:B------:R-:W-:Y:S05]  /*bc60*/  BRA `(.L_x_27) ;  /* 0xffffff6000c07947 */ /* 0x000fea000383ffff */
.L_x_34:
[----:B0-----:R0:W1:Y:S02]  /*bc70*/  SYNCS.PHASECHK.TRANS64.TRYWAIT P0, [R159+URZ+0x10], R0 ;  /* 0x000010009f0075a7 */ /* 0x001064000800017f */
[----:B-1----:R-:W-:Y:S05]  /*bc80*/  @!P0 NANOSLEEP.SYNCS 0x989680 ;  /* 0x009896800000895d */ /* 0x002fea0003900000 */
[----:B------:R-:W1:Y:S02]  /*bc90*/  @!P0 SYNCS.PHASECHK.TRANS64 P0, [R159+URZ+0x10], R0 ;  /* 0x000010009f0085a7 */ /* 0x000e64000800007f */
[----:B-1----:R-:W-:Y:S05]  /*bca0*/  @!P0 BRA `(.L_x_34) ;  /* 0xfffffffc00f08947 */ /* 0x002fea000383ffff */
[----:B------:R-:W-:Y:S05]  /*bcb0*/  BRA `(.L_x_314) ;  /* 0xffffff6800a07947 */ /* 0x000fea000383ffff */
.L_x_295:
[----:B------:R-:W-:Y:S01]  /*bcc0*/  BSSY B1, `(.L_x_315) ;  /* 0x0000006000017945 */ /* 0x000fe20003800000 */
[----:B------:R-:W-:-:S07]  /*bcd0*/  IMAD.MOV.U32 R15, RZ, RZ, -0x1 ;  /* 0xffffffffff0f7424 */ /* 0x000fce00078e00ff */
[----:B------:R-:W-:Y:S05]  /*bce0*/  WARPSYNC.COLLECTIVE R15, `(.L_x_316) ;  /* 0x000000000f0c7348 */ /* 0x000fea0003c00000 */
[----:B------:R-:W-:Y:S02]  /*bcf0*/  ELECT P6, UR62, PT ;  /* 0x00000000003e782f */ /* 0x000fe400038c0000 */
[----:B------:R-:W-:Y:S01]  /*bd00*/  MOV R14, UR62 ;  /* 0x0000003e000e7c02 */ /* 0x000fe20008000f00 */
[----:B------:R-:W-:Y:S10]  /*bd10*/  ENDCOLLECTIVE ;  /* 0x000000000000791b */ /* 0x000ff40003800000 */
.L_x_316:
[----:B------:R-:W-:Y:S05]  /*bd20*/  BSYNC B1 ;  /* 0x0000000000017941 */ /* 0x000fea0003800000 */
.L_x_315:
[----:B------:R-:W-:Y:S05]  /*bd30*/  BRA `(.L_x_317) ;  /* 0xfffffff000187947 */ /* 0x000fea000383ffff */
.L_x_298:
[----:B0-----:R0:W1:Y:S02]  /*bd40*/  SYNCS.PHASECHK.TRANS64.TRYWAIT P1, [R12+URZ+0x10], R3 ;  /* 0x000010030c0075a7 */ /* 0x001064000802017f */
[----:B-1----:R-:W-:Y:S05]  /*bd50*/  @!P1 NANOSLEEP.SYNCS 0x989680 ;  /* 0x009896800000995d */ /* 0x002fea0003900000 */
[----:B------:R-:W1:Y:S02]  /*bd60*/  @!P1 SYNCS.PHASECHK.TRANS64 P1, [R12+URZ+0x10], R3 ;  /* 0x000010030c0095a7 */ /* 0x000e64000802007f */
[----:B-1----:R-:W-:Y:S05]  /*bd70*/  @!P1 BRA `(.L_x_298) ;  /* 0xfffffffc00f09947 */ /* 0x002fea000383ffff */
[----:B------:R-:W-:Y:S05]  /*bd80*/  BRA `(.L_x_318) ;  /* 0xfffffff0004c7947 */ /* 0x000fea000383ffff */
.L_x_307:
[----:B------:R-:W-:Y:S01]  /*bd90*/  BSSY B0, `(.L_x_319) ;  /* 0x0000006000007945 */ /* 0x000fe20003800000 */
[----:B------:R-:W-:-:S07]  /*bda0*/  IMAD.MOV.U32 R15, RZ, RZ, -0x1 ;  /* 0xffffffffff0f7424 */ /* 0x000fce00078e00ff */
[----:B------:R-:W-:Y:S05]  /*bdb0*/  WARPSYNC.COLLECTIVE R15, `(.L_x_320) ;  /* 0x000000000f0c7348 */ /* 0x000fea0003c00000 */
[----:B------:R-:W-:Y:S02]  /*bdc0*/  ELECT P6, UR62, PT ;  /* 0x00000000003e782f */ /* 0x000fe400038c0000 */
[----:B------:R-:W-:Y:S01]  /*bdd0*/  MOV R14, UR62 ;  /* 0x0000003e000e7c02 */ /* 0x000fe20008000f00 */
[----:B------:R-:W-:Y:S10]  /*bde0*/  ENDCOLLECTIVE ;  /* 0x000000000000791b */ /* 0x000ff40003800000 */
.L_x_320:
[----:B------:R-:W-:Y:S05]  /*bdf0*/  BSYNC B0 ;  /* 0x0000000000007941 */ /* 0x000fea0003800000 */
.L_x_319:
[----:B------:R-:W-:Y:S05]  /*be00*/  BRA `(.L_x_321) ;  /* 0xfffffff800e87947 */ /* 0x000fea000383ffff */
.L_x_311:
[----:B0-----:R0:W1:Y:S02]  /*be10*/  SYNCS.PHASECHK.TRANS64.TRYWAIT P0, [R7+URZ], R2 ;  /* 0x00000002070075a7 */ /* 0x001064000800017f */
[----:B-1----:R-:W-:Y:S05]  /*be20*/  @!P0 NANOSLEEP.SYNCS 0x989680 ;  /* 0x009896800000895d */ /* 0x002fea0003900000 */
[----:B------:R-:W1:Y:S02]  /*be30*/  @!P0 SYNCS.PHASECHK.TRANS64 P0, [R7+URZ], R2 ;  /* 0x00000002070085a7 */ /* 0x000e64000800007f */
[----:B-1----:R-:W-:Y:S05]  /*be40*/  @!P0 BRA `(.L_x_311) ;  /* 0xfffffffc00f08947 */ /* 0x002fea000383ffff */
[----:B------:R-:W-:Y:S05]  /*be50*/  BRA `(.L_x_322) ;  /* 0xfffffffc00247947 */ /* 0x000fea000383ffff */
.L_x_323:
[----:B------:R-:W-:-:S00]  /*be60*/  BRA `(.L_x_323) ;  /* 0xfffffffc00fc7947 */ /* 0x000fc0000383ffff */
[----:B------:R-:W-:-:S00]  /*be70*/  NOP ;  /* 0x0000000000007918 */ /* 0x000fc00000000000 */
        /* <DEDUP_REMOVED lines=8> */
.L_x_324:


//--------------------- .nv.global.init           --------------------------
	.section	.nv.global.init,"aw",@progbits
.nv.global.init:
	.type		$str$22,@object
	.size		$str$22,($str$23 - $str$22)
$str$22:
        /*0000*/ 	.byte	0x6b, 0x5f, 0x74, 0x69, 0x6c, 0x65, 0x5f, 0x63, 0x6f, 0x75, 0x6e, 0x74, 0x20, 0x3e, 0x3d, 0x20
        /*0010*/ 	.byte	0x31, 0x00
	.type		$str$23,@object
	.size		$str$23,(__unnamed_1 - $str$23)
$str$23:
        /*0012*/ 	.byte	0x2f, 0x74, 0x6d, 0x70, 0x2f, 0x63, 0x75, 0x74, 0x6c, 0x61, 0x73, 0x73, 0x5f, 0x73, 0x77, 0x65
        /*0022*/ 	.byte	0x65, 0x70, 0x5f, 0x73, 0x72, 0x63, 0x2f, 0x69, 0x6e, 0x63, 0x6c, 0x75, 0x64, 0x65, 0x2f, 0x63
        /*0032*/ 	.byte	0x75, 0x74, 0x6c, 0x61, 0x73, 0x73, 0x2f, 0x67, 0x65, 0x6d, 0x6d, 0x2f, 0x63, 0x6f, 0x6c, 0x6c
        /*0042*/ 	.byte	0x65, 0x63, 0x74, 0x69, 0x76, 0x65, 0x2f, 0x73, 0x6d, 0x39, 0x30, 0x5f, 0x6d, 0x6d, 0x61, 0x5f
        /*0052*/ 	.byte	0x74, 0x6d, 0x61, 0x5f, 0x67, 0x6d, 0x6d, 0x61, 0x5f, 0x73, 0x73, 0x5f, 0x77, 0x61, 0x72, 0x70
        /*0062*/ 	.byte	0x73, 0x70, 0x65, 0x63, 0x69, 0x61, 0x6c, 0x69, 0x7a, 0x65, 0x64, 0x2e, 0x68, 0x70, 0x70, 0x00
	.type		__unnamed_1,@object
	.size		__unnamed_1,(.L_0 - __unnamed_1)
__unnamed_1:
        /*0072*/ 	.byte	0x76, 0x6f, 0x69, 0x64, 0x20, 0x63, 0x75, 0x74, 0x6c, 0x61, 0x73, 0x73, 0x3a, 0x3a, 0x67, 0x65
        /* <DEDUP_REMOVED lines=180> */
        /*0bc2*/ 	.byte	0x65, 0x3a, 0x3a, 0x69, 0x64, 0x65, 0x6e, 0x74, 0x69, 0x74, 0x79, 0x5d, 0x00
.L_0:


//--------------------- .nv.shared._ZN7cutlass13device_kernelINS_4gemm6kernel13GemmUniversalIN4cute5tupleIJiiiiEEENS1_10collective13CollectiveMmaINS1_34MainloopSm90TmaGmmaWarpSpecializedILi2ENS5_IJNS4_1CILi2EEENSA_ILi1EEESC_EEENS1_32KernelTmaWarpSpecializedPingpongEEENS5_IJNSA_ILi64EEENSA_ILi256EEENSA_ILi128EEEEEENS_10bfloat16_tENS5_IJlSC_lEEESK_SL_NS4_8TiledMMAINS4_8MMA_AtomIJNS4_4SM904GMMA28MMA_64x256x16_F32BF16BF16_SSILNSP_5MajorE0ELSR_0ELNSP_7ScaleInE1ELSS_1EEEEEENS4_6LayoutINS5_IJSC_SC_SC_EEENS5_IJNSA_ILi0EEESX_SX_EEEEENS5_IJNS4_10UnderscoreES10_S10_EEEEENS4_13SM90_TMA_LOADENS4_14ComposedLayoutINS4_7SwizzleILi3ELi4ELi3EEENS4_18smem_ptr_flag_bitsILi16EEENSV_INS5_IJNSA_ILi8EEESG_EEENS5_IJSG_SC_EEEEEEEvNS4_8identityENS4_23SM90_TMA_LOAD_MULTICASTES1D_vS1E_EENS_8epilogue10collective6detail29Sm90TmaWarpSpecializedAdapterINS1I_15DefaultEpilogueISK_SL_SL_NS1H_6thread17LinearCombinationISK_Li1EffLNS1M_9ScaleType4KindE0ELNS_15FloatRoundStyleE2ESK_EENS1_15EpilogueDefaultEEEEEvvEEEEvNT_6ParamsE --------------------------
	.section	.nv.shared._ZN7cutlass13device_kernelINS_4gemm6kernel13GemmUniversalIN4cute5tupleIJiiiiEEENS1_10collective13CollectiveMmaINS1_34MainloopSm90TmaGmmaWarpSpecializedILi2ENS5_IJNS4_1CILi2EEENSA_ILi1EEESC_EEENS1_32KernelTmaWarpSpecializedPingpongEEENS5_IJNSA_ILi64EEENSA_ILi256EEENSA_ILi128EEEEEENS_10bfloat16_tENS5_IJlSC_lEEESK_SL_NS4_8TiledMMAINS4_8MMA_AtomIJNS4_4SM904GMMA28MMA_64x256x16_F32BF16BF16_SSILNSP_5MajorE0ELSR_0ELNSP_7ScaleInE1ELSS_1EEEEEENS4_6LayoutINS5_IJSC_SC_SC_EEENS5_IJNSA_ILi0EEESX_SX_EEEEENS5_IJNS4_10UnderscoreES10_S10_EEEEENS4_13SM90_TMA_LOADENS4_14ComposedLayoutINS4_7SwizzleILi3ELi4ELi3EEENS4_18smem_ptr_flag_bitsILi16EEENSV_INS5_IJNSA_ILi8EEESG_EEENS5_IJSG_SC_EEEEEEEvNS4_8identityENS4_23SM90_TMA_LOAD_MULTICASTES1D_vS1E_EENS_8epilogue10collective6detail29Sm90TmaWarpSpecializedAdapterINS1I_15DefaultEpilogueISK_SL_SL_NS1H_6thread17LinearCombinationISK_Li1EffLNS1M_9ScaleType4KindE0ELNS_15FloatRoundStyleE2ESK_EENS1_15EpilogueDefaultEEEEEvvEEEEvNT_6ParamsE,"aw",@nobits
	.sectionflags	@""
	.align	16
	.zero		1024


//--------------------- .nv.shared.reserved.0     --------------------------
	.section	.nv.shared.reserved.0,"aw",@nobits
	.weak		__nv_reservedSMEM_offset_0_alias
	.size		__nv_reservedSMEM_offset_0_alias, 0, 0
	.other		__nv_reservedSMEM_offset_0_alias,@"STO_CUDA_RESERVED_SHARED STV_DEFAULT"
__nv_reservedSMEM_offset_0_alias:
	.zero		0


//--------------------- .nv.global                --------------------------
	.section	.nv.global,"aw",@nobits
.nv.global:
	.type		_ZN39_INTERNAL_fabf03b3_4_k_cu_9d185d33_34304cute1_E,@object
	.size		_ZN39_INTERNAL_fabf03b3_4_k_cu_9d185d33_34304cute1_E,(_ZN39_INTERNAL_fabf03b3_4_k_cu_9d185d33_34304cuda3std3__45__cpo6cbeginE - _ZN39_INTERNAL_fabf03b3_4_k_cu_9d185d33_34304cute1_E)
_ZN39_INTERNAL_fabf03b3_4_k_cu_9d185d33_34304cute1_E:
	.zero		1
	.type		_ZN39_INTERNAL_fabf03b3_4_k_cu_9d185d33_34304cuda3std3__45__cpo6cbeginE,@object
	.size		_ZN39_INTERNAL_fabf03b3_4_k_cu_9d185d33_34304cuda3std3__45__cpo6cbeginE,(_ZN39_INTERNAL_fabf03b3_4_k_cu_9d185d33_34304cuda3std3__48in_placeE - _ZN39_INTERNAL_fabf03b3_4_k_cu_9d185d33_34304cuda3std3__45__cpo6cbeginE)
_ZN39_INTERNAL_fabf03b3_4_k_cu_9d185d33_34304cuda3std3__45__cpo6cbeginE:
	.zero		1
	.type		_ZN39_INTERNAL_fabf03b3_4_k_cu_9d185d33_34304cuda3std3__48in_placeE,@object
	.size		_ZN39_INTERNAL_fabf03b3_4_k_cu_9d185d33_34304cuda3std3__48in_placeE,(_ZN39_INTERNAL_fabf03b3_4_k_cu_9d185d33_34304cuda3std6ranges3__45__cpo9iter_moveE - _ZN39_INTERNAL_fabf03b3_4_k_cu_9d185d33_34304cuda3std3__48in_placeE)
_ZN39_INTERNAL_fabf03b3_4_k_cu_9d185d33_34304cuda3std3__48in_placeE:
	.zero		1
	.type		_ZN39_INTERNAL_fabf03b3_4_k_cu_9d185d33_34304cuda3std6ranges3__45__cpo9iter_moveE,@object
	.size		_ZN39_INTERNAL_fabf03b3_4_k_cu_9d185d33_34304cuda3std6ranges3__45__cpo9iter_moveE,(_ZN39_INTERNAL_fabf03b3_4_k_cu_9d185d33_34304cuda3std3__45__cpo5beginE - _ZN39_INTERNAL_fabf03b3_4_k_cu_9d185d33_34304cuda3std6ranges3__45__cpo9iter_moveE)
_ZN39_INTERNAL_fabf03b3_4_k_cu_9d185d33_34304cuda3std6ranges3__45__cpo9iter_moveE:
	.zero		1
	.type		_ZN39_INTERNAL_fabf03b3_4_k_cu_9d185d33_34304cuda3std3__45__cpo5beginE,@object
	.size		_ZN39_INTERNAL_fabf03b3_4_k_cu_9d185d33_34304cuda3std3__45__cpo5beginE,(_ZN39_INTERNAL_fabf03b3_4_k_cu_9d185d33_34304cuda3std3__441_GLOBAL__N__fabf03b3_4_k_cu_9d185d33_34306ignoreE - _ZN39_INTERNAL_fabf03b3_4_k_cu_9d185d33_34304cuda3std3__45__cpo5beginE)
_ZN39_INTERNAL_fabf03b3_4_k_cu_9d185d33_34304cuda3std3__45__cpo5beginE:
	.zero		1
	.type		_ZN39_INTERNAL_fabf03b3_4_k_cu_9d185d33_34304cuda3std3__441_GLOBAL__N__fabf03b3_4_k_cu_9d185d33_34306ignoreE,@object
	.size		_ZN39_INTERNAL_fabf03b3_4_k_cu_9d185d33_34304cuda3std3__441_GLOBAL__N__fabf03b3_4_k_cu_9d185d33_34306ignoreE,(_ZN39_INTERNAL_fabf03b3_4_k_cu_9d185d33_34304cute7productE - _ZN39_INTERNAL_fabf03b3_4_k_cu_9d185d33_34304cuda3std3__441_GLOBAL__N__fabf03b3_4_k_cu_9d185d33_34306ignoreE)
_ZN39_INTERNAL_fabf03b3_4_k_cu_9d185d33_34304cuda3std3__441_GLOBAL__N__fabf03b3_4_k_cu_9d185d33_34306ignoreE:
	.zero		1
	.type		_ZN39_INTERNAL_fabf03b3_4_k_cu_9d185d33_34304cute7productE,@object
	.size		_ZN39_INTERNAL_fabf03b3_4_k_cu_9d185d33_34304cute7productE,(_ZN39_INTERNAL_fabf03b3_4_k_cu_9d185d33_34304cuda3std3__45__cpo3endE - _ZN39_INTERNAL_fabf03b3_4_k_cu_9d185d33_34304cute7productE)
_ZN39_INTERNAL_fabf03b3_4_k_cu_9d185d33_34304cute7productE:
	.zero		1
	.type		_ZN39_INTERNAL_fabf03b3_4_k_cu_9d185d33_34304cuda3std3__45__cpo3endE,@object
	.size		_ZN39_INTERNAL_fabf03b3_4_k_cu_9d185d33_34304cuda3std3__45__cpo3endE,(_ZN39_INTERNAL_fabf03b3_4_k_cu_9d185d33_34304cuda3std3__419piecewise_constructE - _ZN39_INTERNAL_fabf03b3_4_k_cu_9d185d33_34304cuda3std3__45__cpo3endE)
_ZN39_INTERNAL_fabf03b3_4_k_cu_9d185d33_34304cuda3std3__45__cpo3endE:
	.zero		1
	.type		_ZN39_INTERNAL_fabf03b3_4_k_cu_9d185d33_34304cuda3std3__419piecewise_constructE,@object
	.size		_ZN39_INTERNAL_fabf03b3_4_k_cu_9d185d33_34304cuda3std3__419piecewise_constructE,(_ZN39_INTERNAL_fabf03b3_4_k_cu_9d185d33_34304cuda3std3__45__cpo4cendE - _ZN39_INTERNAL_fabf03b3_4_k_cu_9d185d33_34304cuda3std3__419piecewise_constructE)
_ZN39_INTERNAL_fabf03b3_4_k_cu_9d185d33_34304cuda3std3__419piecewise_constructE:
	.zero		1
	.type		_ZN39_INTERNAL_fabf03b3_4_k_cu_9d185d33_34304cuda3std3__45__cpo4cendE,@object
	.size		_ZN39_INTERNAL_fabf03b3_4_k_cu_9d185d33_34304cuda3std3__45__cpo4cendE,(_ZN39_INTERNAL_fabf03b3_4_k_cu_9d185d33_34304cuda3std6ranges3__45__cpo4swapE - _ZN39_INTERNAL_fabf03b3_4_k_cu_9d185d33_34304cuda3std3__45__cpo4cendE)
_ZN39_INTERNAL_fabf03b3_4_k_cu_9d185d33_34304cuda3std3__45__cpo4cendE:
	.zero		1
	.type		_ZN39_INTERNAL_fabf03b3_4_k_cu_9d185d33_34304cuda3std6ranges3__45__cpo4swapE,@object
	.size		_ZN39_INTERNAL_fabf03b3_4_k_cu_9d185d33_34304cuda3std6ranges3__45__cpo4swapE,(.L_8 - _ZN39_INTERNAL_fabf03b3_4_k_cu_9d185d33_34304cuda3std6ranges3__45__cpo4swapE)
_ZN39_INTERNAL_fabf03b3_4_k_cu_9d185d33_34304cuda3std6ranges3__45__cpo4swapE:
	.zero		1
.L_8:


//--------------------- .nv.constant0._ZN7cutlass13device_kernelINS_4gemm6kernel13GemmUniversalIN4cute5tupleIJiiiiEEENS1_10collective13CollectiveMmaINS1_34MainloopSm90TmaGmmaWarpSpecializedILi2ENS5_IJNS4_1CILi2EEENSA_ILi1EEESC_EEENS1_32KernelTmaWarpSpecializedPingpongEEENS5_IJNSA_ILi64EEENSA_ILi256EEENSA_ILi128EEEEEENS_10bfloat16_tENS5_IJlSC_lEEESK_SL_NS4_8TiledMMAINS4_8MMA_AtomIJNS4_4SM904GMMA28MMA_64x256x16_F32BF16BF16_SSILNSP_5MajorE0ELSR_0ELNSP_7ScaleInE1ELSS_1EEEEEENS4_6LayoutINS5_IJSC_SC_SC_EEENS5_IJNSA_ILi0EEESX_SX_EEEEENS5_IJNS4_10UnderscoreES10_S10_EEEEENS4_13SM90_TMA_LOADENS4_14ComposedLayoutINS4_7SwizzleILi3ELi4ELi3EEENS4_18smem_ptr_flag_bitsILi16EEENSV_INS5_IJNSA_ILi8EEESG_EEENS5_IJSG_SC_EEEEEEEvNS4_8identityENS4_23SM90_TMA_LOAD_MULTICASTES1D_vS1E_EENS_8epilogue10collective6detail29Sm90TmaWarpSpecializedAdapterINS1I_15DefaultEpilogueISK_SL_SL_NS1H_6thread17LinearCombinationISK_Li1EffLNS1M_9ScaleType4KindE0ELNS_15FloatRoundStyleE2ESK_EENS1_15EpilogueDefaultEEEEEvvEEEEvNT_6ParamsE --------------------------
	.section	.nv.constant0._ZN7cutlass13device_kernelINS_4gemm6kernel13GemmUniversalIN4cute5tupleIJiiiiEEENS1_10collective13CollectiveMmaINS1_34MainloopSm90TmaGmmaWarpSpecializedILi2ENS5_IJNS4_1CILi2EEENSA_ILi1EEESC_EEENS1_32KernelTmaWarpSpecializedPingpongEEENS5_IJNSA_ILi64EEENSA_ILi256EEENSA_ILi128EEEEEENS_10bfloat16_tENS5_IJlSC_lEEESK_SL_NS4_8TiledMMAINS4_8MMA_AtomIJNS4_4SM904GMMA28MMA_64x256x16_F32BF16BF16_SSILNSP_5MajorE0ELSR_0ELNSP_7ScaleInE1ELSS_1EEEEEENS4_6LayoutINS5_IJSC_SC_SC_EEENS5_IJNSA_ILi0EEESX_SX_EEEEENS5_IJNS4_10UnderscoreES10_S10_EEEEENS4_13SM90_TMA_LOADENS4_14ComposedLayoutINS4_7SwizzleILi3ELi4ELi3EEENS4_18smem_ptr_flag_bitsILi16EEENSV_INS5_IJNSA_ILi8EEESG_EEENS5_IJSG_SC_EEEEEEEvNS4_8identityENS4_23SM90_TMA_LOAD_MULTICASTES1D_vS1E_EENS_8epilogue10collective6detail29Sm90TmaWarpSpecializedAdapterINS1I_15DefaultEpilogueISK_SL_SL_NS1H_6thread17LinearCombinationISK_Li1EffLNS1M_9ScaleType4KindE0ELNS_15FloatRoundStyleE2ESK_EENS1_15EpilogueDefaultEEEEEvvEEEEvNT_6ParamsE,"a",@progbits
	.sectionflags	@""
	.align	4
.nv.constant0._ZN7cutlass13device_kernelINS_4gemm6kernel13GemmUniversalIN4cute5tupleIJiiiiEEENS1_10collective13CollectiveMmaINS1_34MainloopSm90TmaGmmaWarpSpecializedILi2ENS5_IJNS4_1CILi2EEENSA_ILi1EEESC_EEENS1_32KernelTmaWarpSpecializedPingpongEEENS5_IJNSA_ILi64EEENSA_ILi256EEENSA_ILi128EEEEEENS_10bfloat16_tENS5_IJlSC_lEEESK_SL_NS4_8TiledMMAINS4_8MMA_AtomIJNS4_4SM904GMMA28MMA_64x256x16_F32BF16BF16_SSILNSP_5MajorE0ELSR_0ELNSP_7ScaleInE1ELSS_1EEEEEENS4_6LayoutINS5_IJSC_SC_SC_EEENS5_IJNSA_ILi0EEESX_SX_EEEEENS5_IJNS4_10UnderscoreES10_S10_EEEEENS4_13SM90_TMA_LOADENS4_14ComposedLayoutINS4_7SwizzleILi3ELi4ELi3EEENS4_18smem_ptr_flag_bitsILi16EEENSV_INS5_IJNSA_ILi8EEESG_EEENS5_IJSG_SC_EEEEEEEvNS4_8identityENS4_23SM90_TMA_LOAD_MULTICASTES1D_vS1E_EENS_8epilogue10collective6detail29Sm90TmaWarpSpecializedAdapterINS1I_15DefaultEpilogueISK_SL_SL_NS1H_6thread17LinearCombinationISK_Li1EffLNS1M_9ScaleType4KindE0ELNS_15FloatRoundStyleE2ESK_EENS1_15EpilogueDefaultEEEEEvvEEEEvNT_6ParamsE:
	.zero		1664


//--------------------- SYMBOLS --------------------------

	.type		.nv.reservedSmem.offset0,@object
	.size		.nv.reservedSmem.offset0,0x4
	.type		__assertfail,@function
